// auto-generated by cutlass_sweep.conv — config: {"arch": "sm_90", "cluster_m": 2, "cluster_n": 1, "conv_kind": "dgrad", "dtype": "bf16", "ndim": 2, "tile_k": 64, "tile_m": 256, "tile_n": 128}
#include "cutlass/cutlass.h"
#include "cute/tensor.hpp"
#include "cutlass/kernel_hardware_info.hpp"
#include "cutlass/conv/convolution.h"
#include "cutlass/conv/dispatch_policy.hpp"
#include "cutlass/conv/collective/collective_builder.hpp"
#include "cutlass/conv/kernel/conv_universal.hpp"
#include "cutlass/conv/device/conv_universal_adapter.hpp"
#include "cutlass/epilogue/collective/collective_builder.hpp"

using namespace cute;
using Elem = cutlass::bfloat16_t;
using Acc  = float;
using LayoutAB = cutlass::layout::TensorNHWC;
using LayoutC  = cutlass::layout::TensorNHWC;
constexpr auto ConvOp = cutlass::conv::Operator::kDgrad;
using TileShape    = Shape<_256, _128, Shape<_64>>;
using ClusterShape = Shape<_2, _1, _1>;

using CollectiveEpilogue = typename cutlass::epilogue::collective::CollectiveBuilder<
    cutlass::arch::Sm90, cutlass::arch::OpClassTensorOp,
    TileShape, ClusterShape,
    cutlass::epilogue::collective::EpilogueTileAuto,
    Acc, Acc,
    Elem, LayoutC, 128 / cutlass::sizeof_bits<Elem>::value,
    Elem, LayoutC, 128 / cutlass::sizeof_bits<Elem>::value,
    cutlass::epilogue::collective::EpilogueScheduleAuto
  >::CollectiveOp;

using CollectiveMainloop = typename cutlass::conv::collective::CollectiveBuilder<
    cutlass::arch::Sm90, cutlass::arch::OpClassTensorOp, ConvOp,
    Elem, LayoutAB, 128 / cutlass::sizeof_bits<Elem>::value,
    Elem, LayoutAB, 128 / cutlass::sizeof_bits<Elem>::value,
    Acc,
    TileShape, ClusterShape,
    cutlass::conv::collective::StageCountAutoCarveout<
        static_cast<int>(sizeof(typename CollectiveEpilogue::SharedStorage))>,
    cutlass::conv::collective::KernelScheduleAuto
  >::CollectiveOp;

using ProblemShape = cutlass::conv::ConvProblemShape<
    ConvOp, CollectiveMainloop::DispatchPolicy::NumSpatialDimensions>;
using ConvKernel = cutlass::conv::kernel::ConvUniversal<
    ProblemShape, CollectiveMainloop, CollectiveEpilogue>;
using Conv = cutlass::conv::device::ConvUniversalAdapter<ConvKernel>;

auto* _anchor = &cutlass::device_kernel<ConvKernel>;


// ===== COMPILED SASS (sm_90a) =====

	.target	sm_90a

	.elftype	@"ET_EXEC"


//--------------------- .note.nv.tkinfo           --------------------------
	.section	.note.nv.tkinfo,"",@"SHT_NOTE"
	.sectionflags	@"SHF_NOTE_NV_TKINFO"
	.tkinfo
        /*0018*/ 	.word	0x00000002
        /*0030*/ 	.string	""
        /*0030*/ 	.string	"ptxas"
        /*0030*/ 	.string	"Cuda compilation tools, release 13.0, V13.0.88"
        /*0030*/ 	.string	"Build cuda_13.0.r13.0/compiler.36424714_0"
        /*0030*/ 	.string	"-arch sm_90a -m 64 "



//--------------------- .note.nv.cuinfo           --------------------------
	.section	.note.nv.cuinfo,"",@"SHT_NOTE"
	.sectionflags	@"SHF_NOTE_NV_CUINFO"
        /*0018*/ 	.short	0x0002
        /*001a*/ 	.short	0x005a
        /*001c*/ 	.short	0x0082
	.zero		2


//--------------------- .nv.info                  --------------------------
	.section	.nv.info,"",@"SHT_CUDA_INFO"
	.align	4


	//----- nvinfo : EIATTR_REGCOUNT
	.align		4
        /*0000*/ 	.byte	0x04, 0x2f
        /*0002*/ 	.short	(.L_12 - .L_11)
	.align		4
.L_11:
        /*0004*/ 	.word	index@(_ZN7cutlass13device_kernelINS_4conv6kernel13ConvUniversalINS1_16ConvProblemShapeILNS1_8OperatorE1ELi2EEENS1_10collective14CollectiveConvINS1_46MainloopSm90TmaGmmaWarpSpecializedImplicitGemmILS5_1ELi4ELi2EN4cute5tupleIJNSA_1CILi2EEENSC_ILi1EEESE_EEENS1_36KernelImplicitTmaWarpSpecializedSm90ELi1EEENSB_IJNSC_ILi256EEENSC_ILi128EEENSB_IJNSC_ILi64EEEEEEEEENS_10bfloat16_tESN_NSA_8TiledMMAINSA_8MMA_AtomIJNSA_4SM904GMMA28MMA_64x128x16_F32BF16BF16_SSILNSR_5MajorE0ELST_1ELNSR_7ScaleInE1ELSU_1EEEEEENSA_6LayoutINSB_IJSE_SE_SE_EEENSB_IJNSC_ILi0EEESZ_SZ_EEEEENSB_IJNSA_10UnderscoreES12_S12_EEEEENS7_6detail26Sm90ImplicitGemmTileTraitsINSA_20SM90_TMA_LOAD_IM2COLENSA_14ComposedLayoutINSA_7SwizzleILi3ELi4ELi3EEENSA_18smem_ptr_flag_bitsILi16EEENSX_INSB_IJNSB_IJNSC_ILi8EEENSC_ILi32EEEEEENSB_IJSK_SE_EEENSB_IJSE_NSC_ILi4EEEEEEEEENSB_IJNSB_IJSK_NSC_ILi512EEEEEENSB_IJSE_SZ_EEENSB_IJSZ_NSC_ILi16384EEEEEEEEEEEEEvEENS16_INSA_23SM90_TMA_LOAD_MULTICASTENS18_IS1A_S1C_NSX_INSB_IJNSB_IJSK_SD_EEENSB_IJS1D_S1D_EEES1I_EEENSB_IJNSB_IJSE_NSC_ILi4096EEEEEES1L_NSB_IJSZ_NSC_ILi8192EEEEEEEEEEEEEvEEEENS_8epilogue10collective6detail29Sm90TmaWarpSpecializedAdapterINS27_15DefaultEpilogueISN_NSB_IJNSB_IJlllEEESE_SZ_EEES2C_NS26_6thread17LinearCombinationISN_Li1EffLNS2D_9ScaleType4KindE0ELNS_15FloatRoundStyleE2ESN_EENS_4gemm15EpilogueDefaultEEEEEvvEEEEvNT_6ParamsE)
        /*0008*/ 	.word	0x000000ff


	//----- nvinfo : EIATTR_FRAME_SIZE
	.align		4
.L_12:
        /*000c*/ 	.byte	0x04, 0x11
        /*000e*/ 	.short	(.L_14 - .L_13)
	.align		4
.L_13:
        /*0010*/ 	.word	index@(_ZN7cutlass13device_kernelINS_4conv6kernel13ConvUniversalINS1_16ConvProblemShapeILNS1_8OperatorE1ELi2EEENS1_10collective14CollectiveConvINS1_46MainloopSm90TmaGmmaWarpSpecializedImplicitGemmILS5_1ELi4ELi2EN4cute5tupleIJNSA_1CILi2EEENSC_ILi1EEESE_EEENS1_36KernelImplicitTmaWarpSpecializedSm90ELi1EEENSB_IJNSC_ILi256EEENSC_ILi128EEENSB_IJNSC_ILi64EEEEEEEEENS_10bfloat16_tESN_NSA_8TiledMMAINSA_8MMA_AtomIJNSA_4SM904GMMA28MMA_64x128x16_F32BF16BF16_SSILNSR_5MajorE0ELST_1ELNSR_7ScaleInE1ELSU_1EEEEEENSA_6LayoutINSB_IJSE_SE_SE_EEENSB_IJNSC_ILi0EEESZ_SZ_EEEEENSB_IJNSA_10UnderscoreES12_S12_EEEEENS7_6detail26Sm90ImplicitGemmTileTraitsINSA_20SM90_TMA_LOAD_IM2COLENSA_14ComposedLayoutINSA_7SwizzleILi3ELi4ELi3EEENSA_18smem_ptr_flag_bitsILi16EEENSX_INSB_IJNSB_IJNSC_ILi8EEENSC_ILi32EEEEEENSB_IJSK_SE_EEENSB_IJSE_NSC_ILi4EEEEEEEEENSB_IJNSB_IJSK_NSC_ILi512EEEEEENSB_IJSE_SZ_EEENSB_IJSZ_NSC_ILi16384EEEEEEEEEEEEEvEENS16_INSA_23SM90_TMA_LOAD_MULTICASTENS18_IS1A_S1C_NSX_INSB_IJNSB_IJSK_SD_EEENSB_IJS1D_S1D_EEES1I_EEENSB_IJNSB_IJSE_NSC_ILi4096EEEEEES1L_NSB_IJSZ_NSC_ILi8192EEEEEEEEEEEEEvEEEENS_8epilogue10collective6detail29Sm90TmaWarpSpecializedAdapterINS27_15DefaultEpilogueISN_NSB_IJNSB_IJlllEEESE_SZ_EEES2C_NS26_6thread17LinearCombinationISN_Li1EffLNS2D_9ScaleType4KindE0ELNS_15FloatRoundStyleE2ESN_EENS_4gemm15EpilogueDefaultEEEEEvvEEEEvNT_6ParamsE)
        /*0014*/ 	.word	0x000003f0


	//----- nvinfo : EIATTR_MIN_STACK_SIZE
	.align		4
.L_14:
        /*0018*/ 	.byte	0x04, 0x12
        /*001a*/ 	.short	(.L_16 - .L_15)
	.align		4
.L_15:
        /*001c*/ 	.word	index@(_ZN7cutlass13device_kernelINS_4conv6kernel13ConvUniversalINS1_16ConvProblemShapeILNS1_8OperatorE1ELi2EEENS1_10collective14CollectiveConvINS1_46MainloopSm90TmaGmmaWarpSpecializedImplicitGemmILS5_1ELi4ELi2EN4cute5tupleIJNSA_1CILi2EEENSC_ILi1EEESE_EEENS1_36KernelImplicitTmaWarpSpecializedSm90ELi1EEENSB_IJNSC_ILi256EEENSC_ILi128EEENSB_IJNSC_ILi64EEEEEEEEENS_10bfloat16_tESN_NSA_8TiledMMAINSA_8MMA_AtomIJNSA_4SM904GMMA28MMA_64x128x16_F32BF16BF16_SSILNSR_5MajorE0ELST_1ELNSR_7ScaleInE1ELSU_1EEEEEENSA_6LayoutINSB_IJSE_SE_SE_EEENSB_IJNSC_ILi0EEESZ_SZ_EEEEENSB_IJNSA_10UnderscoreES12_S12_EEEEENS7_6detail26Sm90ImplicitGemmTileTraitsINSA_20SM90_TMA_LOAD_IM2COLENSA_14ComposedLayoutINSA_7SwizzleILi3ELi4ELi3EEENSA_18smem_ptr_flag_bitsILi16EEENSX_INSB_IJNSB_IJNSC_ILi8EEENSC_ILi32EEEEEENSB_IJSK_SE_EEENSB_IJSE_NSC_ILi4EEEEEEEEENSB_IJNSB_IJSK_NSC_ILi512EEEEEENSB_IJSE_SZ_EEENSB_IJSZ_NSC_ILi16384EEEEEEEEEEEEEvEENS16_INSA_23SM90_TMA_LOAD_MULTICASTENS18_IS1A_S1C_NSX_INSB_IJNSB_IJSK_SD_EEENSB_IJS1D_S1D_EEES1I_EEENSB_IJNSB_IJSE_NSC_ILi4096EEEEEES1L_NSB_IJSZ_NSC_ILi8192EEEEEEEEEEEEEvEEEENS_8epilogue10collective6detail29Sm90TmaWarpSpecializedAdapterINS27_15DefaultEpilogueISN_NSB_IJNSB_IJlllEEESE_SZ_EEES2C_NS26_6thread17LinearCombinationISN_Li1EffLNS2D_9ScaleType4KindE0ELNS_15FloatRoundStyleE2ESN_EENS_4gemm15EpilogueDefaultEEEEEvvEEEEvNT_6ParamsE)
        /*0020*/ 	.word	0x000003f0
.L_16:


//--------------------- .nv.compat                --------------------------
	.section	.nv.compat,"",@"SHT_CUDA_COMPAT_INFO"
	.align	4
        /*0000*/ 	.byte	0x02, 0x09, 0x01, 0x00, 0x02, 0x02, 0x04, 0x00, 0x02, 0x05, 0x05, 0x00, 0x03, 0x07, 0x01, 0x01
        /*0010*/ 	.byte	0x02, 0x03, 0x01, 0x00, 0x02, 0x06, 0x01, 0x00, 0x04, 0x0b, 0x08, 0x00, 0x00, 0x00, 0x00, 0x00
        /*0020*/ 	.byte	0x00, 0x00, 0x00, 0x00


//--------------------- .nv.info._ZN7cutlass13device_kernelINS_4conv6kernel13ConvUniversalINS1_16ConvProblemShapeILNS1_8OperatorE1ELi2EEENS1_10collective14CollectiveConvINS1_46MainloopSm90TmaGmmaWarpSpecializedImplicitGemmILS5_1ELi4ELi2EN4cute5tupleIJNSA_1CILi2EEENSC_ILi1EEESE_EEENS1_36KernelImplicitTmaWarpSpecializedSm90ELi1EEENSB_IJNSC_ILi256EEENSC_ILi128EEENSB_IJNSC_ILi64EEEEEEEEENS_10bfloat16_tESN_NSA_8TiledMMAINSA_8MMA_AtomIJNSA_4SM904GMMA28MMA_64x128x16_F32BF16BF16_SSILNSR_5MajorE0ELST_1ELNSR_7ScaleInE1ELSU_1EEEEEENSA_6LayoutINSB_IJSE_SE_SE_EEENSB_IJNSC_ILi0EEESZ_SZ_EEEEENSB_IJNSA_10UnderscoreES12_S12_EEEEENS7_6detail26Sm90ImplicitGemmTileTraitsINSA_20SM90_TMA_LOAD_IM2COLENSA_14ComposedLayoutINSA_7SwizzleILi3ELi4ELi3EEENSA_18smem_ptr_flag_bitsILi16EEENSX_INSB_IJNSB_IJNSC_ILi8EEENSC_ILi32EEEEEENSB_IJSK_SE_EEENSB_IJSE_NSC_ILi4EEEEEEEEENSB_IJNSB_IJSK_NSC_ILi512EEEEEENSB_IJSE_SZ_EEENSB_IJSZ_NSC_ILi16384EEEEEEEEEEEEEvEENS16_INSA_23SM90_TMA_LOAD_MULTICASTENS18_IS1A_S1C_NSX_INSB_IJNSB_IJSK_SD_EEENSB_IJS1D_S1D_EEES1I_EEENSB_IJNSB_IJSE_NSC_ILi4096EEEEEES1L_NSB_IJSZ_NSC_ILi8192EEEEEEEEEEEEEvEEEENS_8epilogue10collective6detail29Sm90TmaWarpSpecializedAdapterINS27_15DefaultEpilogueISN_NSB_IJNSB_IJlllEEESE_SZ_EEES2C_NS26_6thread17LinearCombinationISN_Li1EffLNS2D_9ScaleType4KindE0ELNS_15FloatRoundStyleE2ESN_EENS_4gemm15EpilogueDefaultEEEEEvvEEEEvNT_6ParamsE --------------------------
	.section	.nv.info._ZN7cutlass13device_kernelINS_4conv6kernel13ConvUniversalINS1_16ConvProblemShapeILNS1_8OperatorE1ELi2EEENS1_10collective14CollectiveConvINS1_46MainloopSm90TmaGmmaWarpSpecializedImplicitGemmILS5_1ELi4ELi2EN4cute5tupleIJNSA_1CILi2EEENSC_ILi1EEESE_EEENS1_36KernelImplicitTmaWarpSpecializedSm90ELi1EEENSB_IJNSC_ILi256EEENSC_ILi128EEENSB_IJNSC_ILi64EEEEEEEEENS_10bfloat16_tESN_NSA_8TiledMMAINSA_8MMA_AtomIJNSA_4SM904GMMA28MMA_64x128x16_F32BF16BF16_SSILNSR_5MajorE0ELST_1ELNSR_7ScaleInE1ELSU_1EEEEEENSA_6LayoutINSB_IJSE_SE_SE_EEENSB_IJNSC_ILi0EEESZ_SZ_EEEEENSB_IJNSA_10UnderscoreES12_S12_EEEEENS7_6detail26Sm90ImplicitGemmTileTraitsINSA_20SM90_TMA_LOAD_IM2COLENSA_14ComposedLayoutINSA_7SwizzleILi3ELi4ELi3EEENSA_18smem_ptr_flag_bitsILi16EEENSX_INSB_IJNSB_IJNSC_ILi8EEENSC_ILi32EEEEEENSB_IJSK_SE_EEENSB_IJSE_NSC_ILi4EEEEEEEEENSB_IJNSB_IJSK_NSC_ILi512EEEEEENSB_IJSE_SZ_EEENSB_IJSZ_NSC_ILi16384EEEEEEEEEEEEEvEENS16_INSA_23SM90_TMA_LOAD_MULTICASTENS18_IS1A_S1C_NSX_INSB_IJNSB_IJSK_SD_EEENSB_IJS1D_S1D_EEES1I_EEENSB_IJNSB_IJSE_NSC_ILi4096EEEEEES1L_NSB_IJSZ_NSC_ILi8192EEEEEEEEEEEEEvEEEENS_8epilogue10collective6detail29Sm90TmaWarpSpecializedAdapterINS27_15DefaultEpilogueISN_NSB_IJNSB_IJlllEEESE_SZ_EEES2C_NS26_6thread17LinearCombinationISN_Li1EffLNS2D_9ScaleType4KindE0ELNS_15FloatRoundStyleE2ESN_EENS_4gemm15EpilogueDefaultEEEEEvvEEEEvNT_6ParamsE,"",@"SHT_CUDA_INFO"
	.sectionflags	@""
	.align	4


	//----- nvinfo : EIATTR_CUDA_API_VERSION
	.align		4
        /*0000*/ 	.byte	0x04, 0x37
        /*0002*/ 	.short	(.L_18 - .L_17)
.L_17:
        /*0004*/ 	.word	0x00000082


	//----- nvinfo : EIATTR_KPARAM_INFO
	.align		4
.L_18:
        /*0008*/ 	.byte	0x04, 0x17
        /*000a*/ 	.short	(.L_20 - .L_19)
.L_19:
        /*000c*/ 	.word	0x00000000
        /*0010*/ 	.short	0x0000
        /*0012*/ 	.short	0x0070
        /*0014*/ 	.byte	0x00, 0xf0, 0x01, 0x0e


	//----- nvinfo : EIATTR_SPARSE_MMA_MASK
	.align		4
.L_20:
        /*0018*/ 	.byte	0x03, 0x50
        /*001a*/ 	.short	0x0000


	//----- nvinfo : EIATTR_MAXREG_COUNT
	.align		4
        /*001c*/ 	.byte	0x03, 0x1b
        /*001e*/ 	.short	0x00ff


	//----- nvinfo : EIATTR_NUM_BARRIERS
	.align		4
        /*0020*/ 	.byte	0x02, 0x4c
        /*0022*/ 	.byte	0x01
	.zero		1


	//----- nvinfo : EIATTR_ANNOTATIONS
	.align		4
        /*0024*/ 	.byte	0x04, 0x55
        /*0026*/ 	.short	(.L_22 - .L_21)


	//   ....[0]....
.L_21:
        /*0028*/ 	.word	0x00000001
        /*002c*/ 	.byte	0xb0, 0x0a, 0x00, 0x00, 0x01, 0x00, 0x00, 0x00, 0xf0, 0x0a, 0x00, 0x00, 0x01, 0x00, 0x00, 0x00
        /* <DEDUP_REMOVED lines=372> */
        /*177c*/ 	.byte	0xe0, 0x22, 0x01, 0x00, 0x01, 0x00, 0x00, 0x00, 0xc0, 0x25, 0x01, 0x00


	//----- nvinfo : EIATTR_MERCURY_ISA_VERSION
	.align		4
.L_22:
        /*1788*/ 	.byte	0x03, 0x5f
        /*178a*/ 	.short	0x0101


	//----- nvinfo : EIATTR_COOP_GROUP_MASK_REGIDS
	.align		4
        /*178c*/ 	.byte	0x04, 0x29
        /*178e*/ 	.short	(.L_24 - .L_23)


	//   ....[0]....
.L_23:
        /*1790*/ 	.word	0xffffffff


	//   ....[1]....
        /*1794*/ 	.word	0xffffffff


	//   ....[2]....
        /*1798*/ 	.word	0xffffffff


	//   ....[3]....
        /*179c*/ 	.word	0xffffffff


	//----- nvinfo : EIATTR_COOP_GROUP_INSTR_OFFSETS
	.align		4
.L_24:
        /*17a0*/ 	.byte	0x04, 0x28
        /*17a2*/ 	.short	(.L_26 - .L_25)


	//   ....[0]....
.L_25:
        /*17a4*/ 	.word	0x00000080


	//   ....[1]....
        /*17a8*/ 	.word	0x000000b0


	//   ....[2]....
        /*17ac*/ 	.word	0x000001b0


	//   ....[3]....
        /*17b0*/ 	.word	0x000006d0


	//----- nvinfo : EIATTR_MBARRIER_INSTR_OFFSETS
	.align		4
.L_26:
        /*17b4*/ 	.byte	0x04, 0x39
        /*17b6*/ 	.short	(.L_28 - .L_27)


	//   ....[0]....
.L_27:
        /*17b8*/ 	.word	0x000003c0
        /*17bc*/ 	.word	0x000000ff
        /*17c0*/ 	.word	0x00030000
        /*17c4*/ 	.short	0x0100
        /*17c6*/ 	.byte	0x0a
	.zero		1


	//   ....[1]....
        /*17c8*/ 	.word	0x000003d0
        /*17cc*/ 	.word	0x000000ff
        /*17d0*/ 	.word	0x00030020
        /*17d4*/ 	.short	0x0100
        /*17d6*/ 	.byte	0x0a
	.zero		1


	//   ....[2]....
        /*17d8*/ 	.word	0x000003e0
        /*17dc*/ 	.word	0x000000ff
        /*17e0*/ 	.word	0x00030008
        /*17e4*/ 	.short	0x0100
        /*17e6*/ 	.byte	0x0a
	.zero		1


	//   ....[3]....
        /*17e8*/ 	.word	0x000003f0
        /*17ec*/ 	.word	0x000000ff
        /*17f0*/ 	.word	0x00030028
        /*17f4*/ 	.short	0x0100
        /*17f6*/ 	.byte	0x0a
	.zero		1


	//   ....[4]....
        /*17f8*/ 	.word	0x00000400
        /*17fc*/ 	.word	0x000000ff
        /*1800*/ 	.word	0x00030010
        /*1804*/ 	.short	0x0100
        /*1806*/ 	.byte	0x0a
	.zero		1


	//   ....[5]....
        /*1808*/ 	.word	0x00000410
        /*180c*/ 	.word	0x000000ff
        /*1810*/ 	.word	0x00030030
        /*1814*/ 	.short	0x0100
        /*1816*/ 	.byte	0x0a
	.zero		1


	//   ....[6]....
        /*1818*/ 	.word	0x00000420
        /*181c*/ 	.word	0x000000ff
        /*1820*/ 	.word	0x00030018
        /*1824*/ 	.short	0x0100
        /*1826*/ 	.byte	0x0a
	.zero		1


	//   ....[7]....
        /*1828*/ 	.word	0x00000430
        /*182c*/ 	.word	0x000000ff
        /*1830*/ 	.word	0x00030038
        /*1834*/ 	.short	0x0100
        /*1836*/ 	.byte	0x0a
	.zero		1


	//   ....[8]....
        /*1838*/ 	.word	0x00001590
        /*183c*/ 	.word	0x00000003
        /*1840*/ 	.word	0x00030000
        /*1844*/ 	.short	0x010a
        /*1846*/ 	.byte	0x3f
	.zero		1


	//   ....[9]....
        /*1848*/ 	.word	0x000039d0
        /*184c*/ 	.word	0x00000000
        /*1850*/ 	.word	0x00030000
        /*1854*/ 	.short	0x010a
        /*1856*/ 	.byte	0x3f
	.zero		1


	//   ....[10]....
        /*1858*/ 	.word	0x00006290
        /*185c*/ 	.word	0x00000000
        /*1860*/ 	.word	0x00000000
        /*1864*/ 	.short	0x0101
        /*1866*/ 	.byte	0x3f
	.zero		1


	//   ....[11]....
        /*1868*/ 	.word	0x000064a0
        /*186c*/ 	.word	0x00000005
        /*1870*/ 	.word	0x00000000
        /*1874*/ 	.short	0x0101
        /*1876*/ 	.byte	0x3f
	.zero		1


	//   ....[12]....
        /*1878*/ 	.word	0x00016660
        /*187c*/ 	.word	0x00000011
        /*1880*/ 	.word	0x00030020
        /*1884*/ 	.short	0x010a
        /*1886*/ 	.byte	0x3f
	.zero		1


	//   ....[13]....
        /*1888*/ 	.word	0x00016d80
        /*188c*/ 	.word	0x00000003
        /*1890*/ 	.word	0x00000000
        /*1894*/ 	.short	0x010a
        /*1896*/ 	.byte	0x3f
	.zero		1


	//   ....[14]....
        /*1898*/ 	.word	0x00016e50
        /*189c*/ 	.word	0x00000003
        /*18a0*/ 	.word	0x00000000
        /*18a4*/ 	.short	0x010a
        /*18a6*/ 	.byte	0x3f
	.zero		1


	//   ....[15]....
        /*18a8*/ 	.word	0x00016f20
        /*18ac*/ 	.word	0x00000003
        /*18b0*/ 	.word	0x00000000
        /*18b4*/ 	.short	0x010a
        /*18b6*/ 	.byte	0x3f
	.zero		1


	//   ....[16]....
        /*18b8*/ 	.word	0x00016ff0
        /*18bc*/ 	.word	0x00000003
        /*18c0*/ 	.word	0x00000000
        /*18c4*/ 	.short	0x010a
        /*18c6*/ 	.byte	0x3f
	.zero		1


	//----- nvinfo : EIATTR_NUM_MBARRIERS
	.align		4
.L_28:
        /*18c8*/ 	.byte	0x03, 0x38
        /*18ca*/ 	.short	0x0008


	//----- nvinfo : EIATTR_EXIT_INSTR_OFFSETS
	.align		4
        /*18cc*/ 	.byte	0x04, 0x1c
        /*18ce*/ 	.short	(.L_30 - .L_29)


	//   ....[0]....
.L_29:
        /*18d0*/ 	.word	0x00000aa0


	//   ....[1]....
        /*18d4*/ 	.word	0x000066f0


	//   ....[2]....
        /*18d8*/ 	.word	0x00011a60


	//   ....[3]....
        /*18dc*/ 	.word	0x00011aa0


	//   ....[4]....
        /*18e0*/ 	.word	0x000163f0


	//   ....[5]....
        /*18e4*/ 	.word	0x00016430


	//   ....[6]....
        /*18e8*/ 	.word	0x00016450


	//   ....[7]....
        /*18ec*/ 	.word	0x00016c50


	//   ....[8]....
        /*18f0*/ 	.word	0x00017020


	//----- nvinfo : EIATTR_MAX_THREADS
	.align		4
.L_30:
        /*18f4*/ 	.byte	0x04, 0x05
        /*18f6*/ 	.short	(.L_32 - .L_31)
.L_31:
        /*18f8*/ 	.word	0x00000100
        /*18fc*/ 	.word	0x00000001
        /*1900*/ 	.word	0x00000001


	//----- nvinfo : EIATTR_CRS_STACK_SIZE
	.align		4
.L_32:
        /*1904*/ 	.byte	0x04, 0x1e
        /*1906*/ 	.short	(.L_34 - .L_33)
.L_33:
        /*1908*/ 	.word	0x00000000


	//----- nvinfo : EIATTR_CBANK_PARAM_SIZE
	.align		4
.L_34:
        /*190c*/ 	.byte	0x03, 0x19
        /*190e*/ 	.short	0x03f0


	//----- nvinfo : EIATTR_PARAM_CBANK
	.align		4
        /*1910*/ 	.byte	0x04, 0x0a
        /*1912*/ 	.short	(.L_36 - .L_35)
	.align		4
.L_35:
        /*1914*/ 	.word	index@(.nv.constant0._ZN7cutlass13device_kernelINS_4conv6kernel13ConvUniversalINS1_16ConvProblemShapeILNS1_8OperatorE1ELi2EEENS1_10collective14CollectiveConvINS1_46MainloopSm90TmaGmmaWarpSpecializedImplicitGemmILS5_1ELi4ELi2EN4cute5tupleIJNSA_1CILi2EEENSC_ILi1EEESE_EEENS1_36KernelImplicitTmaWarpSpecializedSm90ELi1EEENSB_IJNSC_ILi256EEENSC_ILi128EEENSB_IJNSC_ILi64EEEEEEEEENS_10bfloat16_tESN_NSA_8TiledMMAINSA_8MMA_AtomIJNSA_4SM904GMMA28MMA_64x128x16_F32BF16BF16_SSILNSR_5MajorE0ELST_1ELNSR_7ScaleInE1ELSU_1EEEEEENSA_6LayoutINSB_IJSE_SE_SE_EEENSB_IJNSC_ILi0EEESZ_SZ_EEEEENSB_IJNSA_10UnderscoreES12_S12_EEEEENS7_6detail26Sm90ImplicitGemmTileTraitsINSA_20SM90_TMA_LOAD_IM2COLENSA_14ComposedLayoutINSA_7SwizzleILi3ELi4ELi3EEENSA_18smem_ptr_flag_bitsILi16EEENSX_INSB_IJNSB_IJNSC_ILi8EEENSC_ILi32EEEEEENSB_IJSK_SE_EEENSB_IJSE_NSC_ILi4EEEEEEEEENSB_IJNSB_IJSK_NSC_ILi512EEEEEENSB_IJSE_SZ_EEENSB_IJSZ_NSC_ILi16384EEEEEEEEEEEEEvEENS16_INSA_23SM90_TMA_LOAD_MULTICASTENS18_IS1A_S1C_NSX_INSB_IJNSB_IJSK_SD_EEENSB_IJS1D_S1D_EEES1I_EEENSB_IJNSB_IJSE_NSC_ILi4096EEEEEES1L_NSB_IJSZ_NSC_ILi8192EEEEEEEEEEEEEvEEEENS_8epilogue10collective6detail29Sm90TmaWarpSpecializedAdapterINS27_15DefaultEpilogueISN_NSB_IJNSB_IJlllEEESE_SZ_EEES2C_NS26_6thread17LinearCombinationISN_Li1EffLNS2D_9ScaleType4KindE0ELNS_15FloatRoundStyleE2ESN_EENS_4gemm15EpilogueDefaultEEEEEvvEEEEvNT_6ParamsE)
        /*1918*/ 	.short	0x0210
        /*191a*/ 	.short	0x03f0


	//----- nvinfo : EIATTR_SW_WAR
	.align		4
.L_36:
        /*191c*/ 	.byte	0x04, 0x36
        /*191e*/ 	.short	(.L_38 - .L_37)
.L_37:
        /*1920*/ 	.word	0x00000008
.L_38:


//--------------------- .nv.callgraph             --------------------------
	.section	.nv.callgraph,"",@"SHT_CUDA_CALLGRAPH"
	.align	4
	.sectionentsize	8
	.align		4
        /*0000*/ 	.word	0x00000000
	.align		4
        /*0004*/ 	.word	0xffffffff
	.align		4
        /*0008*/ 	.word	0x00000000
	.align		4
        /*000c*/ 	.word	0xfffffffe
	.align		4
        /*0010*/ 	.word	0x00000000
	.align		4
        /*0014*/ 	.word	0xfffffffd
	.align		4
        /*0018*/ 	.word	0x00000000
	.align		4
        /*001c*/ 	.word	0xfffffffc


//--------------------- .nv.constant4             --------------------------
	.section	.nv.constant4,"a",@progbits
	.align	8
	.align		8
.nv.constant4:
        /*0000*/ 	.dword	_ZN39_INTERNAL_0240a3ef_4_k_cu_295298a5_27684cuda3std3__45__cpo5beginE
	.align		8
        /*0008*/ 	.dword	_ZN39_INTERNAL_0240a3ef_4_k_cu_295298a5_27684cuda3std3__45__cpo3endE
	.align		8
        /*0010*/ 	.dword	_ZN39_INTERNAL_0240a3ef_4_k_cu_295298a5_27684cuda3std3__45__cpo6cbeginE
	.align		8
        /*0018*/ 	.dword	_ZN39_INTERNAL_0240a3ef_4_k_cu_295298a5_27684cuda3std3__45__cpo4cendE
	.align		8
        /*0020*/ 	.dword	_ZN39_INTERNAL_0240a3ef_4_k_cu_295298a5_27684cuda3std3__441_GLOBAL__N__0240a3ef_4_k_cu_295298a5_27686ignoreE
	.align		8
        /*0028*/ 	.dword	_ZN39_INTERNAL_0240a3ef_4_k_cu_295298a5_27684cuda3std3__419piecewise_constructE
	.align		8
        /*0030*/ 	.dword	_ZN39_INTERNAL_0240a3ef_4_k_cu_295298a5_27684cuda3std3__48in_placeE
	.align		8
        /*0038*/ 	.dword	_ZN39_INTERNAL_0240a3ef_4_k_cu_295298a5_27684cuda3std6ranges3__45__cpo4swapE
	.align		8
        /*0040*/ 	.dword	_ZN39_INTERNAL_0240a3ef_4_k_cu_295298a5_27684cuda3std6ranges3__45__cpo9iter_moveE
	.align		8
        /*0048*/ 	.dword	_ZN39_INTERNAL_0240a3ef_4_k_cu_295298a5_27684cute7productE
	.align		8
        /*0050*/ 	.dword	_ZN39_INTERNAL_0240a3ef_4_k_cu_295298a5_27684cute1_E


//--------------------- .text._ZN7cutlass13device_kernelINS_4conv6kernel13ConvUniversalINS1_16ConvProblemShapeILNS1_8OperatorE1ELi2EEENS1_10collective14CollectiveConvINS1_46MainloopSm90TmaGmmaWarpSpecializedImplicitGemmILS5_1ELi4ELi2EN4cute5tupleIJNSA_1CILi2EEENSC_ILi1EEESE_EEENS1_36KernelImplicitTmaWarpSpecializedSm90ELi1EEENSB_IJNSC_ILi256EEENSC_ILi128EEENSB_IJNSC_ILi64EEEEEEEEENS_10bfloat16_tESN_NSA_8TiledMMAINSA_8MMA_AtomIJNSA_4SM904GMMA28MMA_64x128x16_F32BF16BF16_SSILNSR_5MajorE0ELST_1ELNSR_7ScaleInE1ELSU_1EEEEEENSA_6LayoutINSB_IJSE_SE_SE_EEENSB_IJNSC_ILi0EEESZ_SZ_EEEEENSB_IJNSA_10UnderscoreES12_S12_EEEEENS7_6detail26Sm90ImplicitGemmTileTraitsINSA_20SM90_TMA_LOAD_IM2COLENSA_14ComposedLayoutINSA_7SwizzleILi3ELi4ELi3EEENSA_18smem_ptr_flag_bitsILi16EEENSX_INSB_IJNSB_IJNSC_ILi8EEENSC_ILi32EEEEEENSB_IJSK_SE_EEENSB_IJSE_NSC_ILi4EEEEEEEEENSB_IJNSB_IJSK_NSC_ILi512EEEEEENSB_IJSE_SZ_EEENSB_IJSZ_NSC_ILi16384EEEEEEEEEEEEEvEENS16_INSA_23SM90_TMA_LOAD_MULTICASTENS18_IS1A_S1C_NSX_INSB_IJNSB_IJSK_SD_EEENSB_IJS1D_S1D_EEES1I_EEENSB_IJNSB_IJSE_NSC_ILi4096EEEEEES1L_NSB_IJSZ_NSC_ILi8192EEEEEEEEEEEEEvEEEENS_8epilogue10collective6detail29Sm90TmaWarpSpecializedAdapterINS27_15DefaultEpilogueISN_NSB_IJNSB_IJlllEEESE_SZ_EEES2C_NS26_6thread17LinearCombinationISN_Li1EffLNS2D_9ScaleType4KindE0ELNS_15FloatRoundStyleE2ESN_EENS_4gemm15EpilogueDefaultEEEEEvvEEEEvNT_6ParamsE --------------------------
	.section	.text._ZN7cutlass13device_kernelINS_4conv6kernel13ConvUniversalINS1_16ConvProblemShapeILNS1_8OperatorE1ELi2EEENS1_10collective14CollectiveConvINS1_46MainloopSm90TmaGmmaWarpSpecializedImplicitGemmILS5_1ELi4ELi2EN4cute5tupleIJNSA_1CILi2EEENSC_ILi1EEESE_EEENS1_36KernelImplicitTmaWarpSpecializedSm90ELi1EEENSB_IJNSC_ILi256EEENSC_ILi128EEENSB_IJNSC_ILi64EEEEEEEEENS_10bfloat16_tESN_NSA_8TiledMMAINSA_8MMA_AtomIJNSA_4SM904GMMA28MMA_64x128x16_F32BF16BF16_SSILNSR_5MajorE0ELST_1ELNSR_7ScaleInE1ELSU_1EEEEEENSA_6LayoutINSB_IJSE_SE_SE_EEENSB_IJNSC_ILi0EEESZ_SZ_EEEEENSB_IJNSA_10UnderscoreES12_S12_EEEEENS7_6detail26Sm90ImplicitGemmTileTraitsINSA_20SM90_TMA_LOAD_IM2COLENSA_14ComposedLayoutINSA_7SwizzleILi3ELi4ELi3EEENSA_18smem_ptr_flag_bitsILi16EEENSX_INSB_IJNSB_IJNSC_ILi8EEENSC_ILi32EEEEEENSB_IJSK_SE_EEENSB_IJSE_NSC_ILi4EEEEEEEEENSB_IJNSB_IJSK_NSC_ILi512EEEEEENSB_IJSE_SZ_EEENSB_IJSZ_NSC_ILi16384EEEEEEEEEEEEEvEENS16_INSA_23SM90_TMA_LOAD_MULTICASTENS18_IS1A_S1C_NSX_INSB_IJNSB_IJSK_SD_EEENSB_IJS1D_S1D_EEES1I_EEENSB_IJNSB_IJSE_NSC_ILi4096EEEEEES1L_NSB_IJSZ_NSC_ILi8192EEEEEEEEEEEEEvEEEENS_8epilogue10collective6detail29Sm90TmaWarpSpecializedAdapterINS27_15DefaultEpilogueISN_NSB_IJNSB_IJlllEEESE_SZ_EEES2C_NS26_6thread17LinearCombinationISN_Li1EffLNS2D_9ScaleType4KindE0ELNS_15FloatRoundStyleE2ESN_EENS_4gemm15EpilogueDefaultEEEEEvvEEEEvNT_6ParamsE,"ax",@progbits
	.align	128
.text._ZN7cutlass13device_kernelINS_4conv6kernel13ConvUniversalINS1_16ConvProblemShapeILNS1_8OperatorE1ELi2EEENS1_10collective14CollectiveConvINS1_46MainloopSm90TmaGmmaWarpSpecializedImplicitGemmILS5_1ELi4ELi2EN4cute5tupleIJNSA_1CILi2EEENSC_ILi1EEESE_EEENS1_36KernelImplicitTmaWarpSpecializedSm90ELi1EEENSB_IJNSC_ILi256EEENSC_ILi128EEENSB_IJNSC_ILi64EEEEEEEEENS_10bfloat16_tESN_NSA_8TiledMMAINSA_8MMA_AtomIJNSA_4SM904GMMA28MMA_64x128x16_F32BF16BF16_SSILNSR_5MajorE0ELST_1ELNSR_7ScaleInE1ELSU_1EEEEEENSA_6LayoutINSB_IJSE_SE_SE_EEENSB_IJNSC_ILi0EEESZ_SZ_EEEEENSB_IJNSA_10UnderscoreES12_S12_EEEEENS7_6detail26Sm90ImplicitGemmTileTraitsINSA_20SM90_TMA_LOAD_IM2COLENSA_14ComposedLayoutINSA_7SwizzleILi3ELi4ELi3EEENSA_18smem_ptr_flag_bitsILi16EEENSX_INSB_IJNSB_IJNSC_ILi8EEENSC_ILi32EEEEEENSB_IJSK_SE_EEENSB_IJSE_NSC_ILi4EEEEEEEEENSB_IJNSB_IJSK_NSC_ILi512EEEEEENSB_IJSE_SZ_EEENSB_IJSZ_NSC_ILi16384EEEEEEEEEEEEEvEENS16_INSA_23SM90_TMA_LOAD_MULTICASTENS18_IS1A_S1C_NSX_INSB_IJNSB_IJSK_SD_EEENSB_IJS1D_S1D_EEES1I_EEENSB_IJNSB_IJSE_NSC_ILi4096EEEEEES1L_NSB_IJSZ_NSC_ILi8192EEEEEEEEEEEEEvEEEENS_8epilogue10collective6detail29Sm90TmaWarpSpecializedAdapterINS27_15DefaultEpilogueISN_NSB_IJNSB_IJlllEEESE_SZ_EEES2C_NS26_6thread17LinearCombinationISN_Li1EffLNS2D_9ScaleType4KindE0ELNS_15FloatRoundStyleE2ESN_EENS_4gemm15EpilogueDefaultEEEEEvvEEEEvNT_6ParamsE:
        .type           _ZN7cutlass13device_kernelINS_4conv6kernel13ConvUniversalINS1_16ConvProblemShapeILNS1_8OperatorE1ELi2EEENS1_10collective14CollectiveConvINS1_46MainloopSm90TmaGmmaWarpSpecializedImplicitGemmILS5_1ELi4ELi2EN4cute5tupleIJNSA_1CILi2EEENSC_ILi1EEESE_EEENS1_36KernelImplicitTmaWarpSpecializedSm90ELi1EEENSB_IJNSC_ILi256EEENSC_ILi128EEENSB_IJNSC_ILi64EEEEEEEEENS_10bfloat16_tESN_NSA_8TiledMMAINSA_8MMA_AtomIJNSA_4SM904GMMA28MMA_64x128x16_F32BF16BF16_SSILNSR_5MajorE0ELST_1ELNSR_7ScaleInE1ELSU_1EEEEEENSA_6LayoutINSB_IJSE_SE_SE_EEENSB_IJNSC_ILi0EEESZ_SZ_EEEEENSB_IJNSA_10UnderscoreES12_S12_EEEEENS7_6detail26Sm90ImplicitGemmTileTraitsINSA_20SM90_TMA_LOAD_IM2COLENSA_14ComposedLayoutINSA_7SwizzleILi3ELi4ELi3EEENSA_18smem_ptr_flag_bitsILi16EEENSX_INSB_IJNSB_IJNSC_ILi8EEENSC_ILi32EEEEEENSB_IJSK_SE_EEENSB_IJSE_NSC_ILi4EEEEEEEEENSB_IJNSB_IJSK_NSC_ILi512EEEEEENSB_IJSE_SZ_EEENSB_IJSZ_NSC_ILi16384EEEEEEEEEEEEEvEENS16_INSA_23SM90_TMA_LOAD_MULTICASTENS18_IS1A_S1C_NSX_INSB_IJNSB_IJSK_SD_EEENSB_IJS1D_S1D_EEES1I_EEENSB_IJNSB_IJSE_NSC_ILi4096EEEEEES1L_NSB_IJSZ_NSC_ILi8192EEEEEEEEEEEEEvEEEENS_8epilogue10collective6detail29Sm90TmaWarpSpecializedAdapterINS27_15DefaultEpilogueISN_NSB_IJNSB_IJlllEEESE_SZ_EEES2C_NS26_6thread17LinearCombinationISN_Li1EffLNS2D_9ScaleType4KindE0ELNS_15FloatRoundStyleE2ESN_EENS_4gemm15EpilogueDefaultEEEEEvvEEEEvNT_6ParamsE,@function
        .size           _ZN7cutlass13device_kernelINS_4conv6kernel13ConvUniversalINS1_16ConvProblemShapeILNS1_8OperatorE1ELi2EEENS1_10collective14CollectiveConvINS1_46MainloopSm90TmaGmmaWarpSpecializedImplicitGemmILS5_1ELi4ELi2EN4cute5tupleIJNSA_1CILi2EEENSC_ILi1EEESE_EEENS1_36KernelImplicitTmaWarpSpecializedSm90ELi1EEENSB_IJNSC_ILi256EEENSC_ILi128EEENSB_IJNSC_ILi64EEEEEEEEENS_10bfloat16_tESN_NSA_8TiledMMAINSA_8MMA_AtomIJNSA_4SM904GMMA28MMA_64x128x16_F32BF16BF16_SSILNSR_5MajorE0ELST_1ELNSR_7ScaleInE1ELSU_1EEEEEENSA_6LayoutINSB_IJSE_SE_SE_EEENSB_IJNSC_ILi0EEESZ_SZ_EEEEENSB_IJNSA_10UnderscoreES12_S12_EEEEENS7_6detail26Sm90ImplicitGemmTileTraitsINSA_20SM90_TMA_LOAD_IM2COLENSA_14ComposedLayoutINSA_7SwizzleILi3ELi4ELi3EEENSA_18smem_ptr_flag_bitsILi16EEENSX_INSB_IJNSB_IJNSC_ILi8EEENSC_ILi32EEEEEENSB_IJSK_SE_EEENSB_IJSE_NSC_ILi4EEEEEEEEENSB_IJNSB_IJSK_NSC_ILi512EEEEEENSB_IJSE_SZ_EEENSB_IJSZ_NSC_ILi16384EEEEEEEEEEEEEvEENS16_INSA_23SM90_TMA_LOAD_MULTICASTENS18_IS1A_S1C_NSX_INSB_IJNSB_IJSK_SD_EEENSB_IJS1D_S1D_EEES1I_EEENSB_IJNSB_IJSE_NSC_ILi4096EEEEEES1L_NSB_IJSZ_NSC_ILi8192EEEEEEEEEEEEEvEEEENS_8epilogue10collective6detail29Sm90TmaWarpSpecializedAdapterINS27_15DefaultEpilogueISN_NSB_IJNSB_IJlllEEESE_SZ_EEES2C_NS26_6thread17LinearCombinationISN_Li1EffLNS2D_9ScaleType4KindE0ELNS_15FloatRoundStyleE2ESN_EENS_4gemm15EpilogueDefaultEEEEEvvEEEEvNT_6ParamsE,(.L_x_539 - _ZN7cutlass13device_kernelINS_4conv6kernel13ConvUniversalINS1_16ConvProblemShapeILNS1_8OperatorE1ELi2EEENS1_10collective14CollectiveConvINS1_46MainloopSm90TmaGmmaWarpSpecializedImplicitGemmILS5_1ELi4ELi2EN4cute5tupleIJNSA_1CILi2EEENSC_ILi1EEESE_EEENS1_36KernelImplicitTmaWarpSpecializedSm90ELi1EEENSB_IJNSC_ILi256EEENSC_ILi128EEENSB_IJNSC_ILi64EEEEEEEEENS_10bfloat16_tESN_NSA_8TiledMMAINSA_8MMA_AtomIJNSA_4SM904GMMA28MMA_64x128x16_F32BF16BF16_SSILNSR_5MajorE0ELST_1ELNSR_7ScaleInE1ELSU_1EEEEEENSA_6LayoutINSB_IJSE_SE_SE_EEENSB_IJNSC_ILi0EEESZ_SZ_EEEEENSB_IJNSA_10UnderscoreES12_S12_EEEEENS7_6detail26Sm90ImplicitGemmTileTraitsINSA_20SM90_TMA_LOAD_IM2COLENSA_14ComposedLayoutINSA_7SwizzleILi3ELi4ELi3EEENSA_18smem_ptr_flag_bitsILi16EEENSX_INSB_IJNSB_IJNSC_ILi8EEENSC_ILi32EEEEEENSB_IJSK_SE_EEENSB_IJSE_NSC_ILi4EEEEEEEEENSB_IJNSB_IJSK_NSC_ILi512EEEEEENSB_IJSE_SZ_EEENSB_IJSZ_NSC_ILi16384EEEEEEEEEEEEEvEENS16_INSA_23SM90_TMA_LOAD_MULTICASTENS18_IS1A_S1C_NSX_INSB_IJNSB_IJSK_SD_EEENSB_IJS1D_S1D_EEES1I_EEENSB_IJNSB_IJSE_NSC_ILi4096EEEEEES1L_NSB_IJSZ_NSC_ILi8192EEEEEEEEEEEEEvEEEENS_8epilogue10collective6detail29Sm90TmaWarpSpecializedAdapterINS27_15DefaultEpilogueISN_NSB_IJNSB_IJlllEEESE_SZ_EEES2C_NS26_6thread17LinearCombinationISN_Li1EffLNS2D_9ScaleType4KindE0ELNS_15FloatRoundStyleE2ESN_EENS_4gemm15EpilogueDefaultEEEEEvvEEEEvNT_6ParamsE)
        .other          _ZN7cutlass13device_kernelINS_4conv6kernel13ConvUniversalINS1_16ConvProblemShapeILNS1_8OperatorE1ELi2EEENS1_10collective14CollectiveConvINS1_46MainloopSm90TmaGmmaWarpSpecializedImplicitGemmILS5_1ELi4ELi2EN4cute5tupleIJNSA_1CILi2EEENSC_ILi1EEESE_EEENS1_36KernelImplicitTmaWarpSpecializedSm90ELi1EEENSB_IJNSC_ILi256EEENSC_ILi128EEENSB_IJNSC_ILi64EEEEEEEEENS_10bfloat16_tESN_NSA_8TiledMMAINSA_8MMA_AtomIJNSA_4SM904GMMA28MMA_64x128x16_F32BF16BF16_SSILNSR_5MajorE0ELST_1ELNSR_7ScaleInE1ELSU_1EEEEEENSA_6LayoutINSB_IJSE_SE_SE_EEENSB_IJNSC_ILi0EEESZ_SZ_EEEEENSB_IJNSA_10UnderscoreES12_S12_EEEEENS7_6detail26Sm90ImplicitGemmTileTraitsINSA_20SM90_TMA_LOAD_IM2COLENSA_14ComposedLayoutINSA_7SwizzleILi3ELi4ELi3EEENSA_18smem_ptr_flag_bitsILi16EEENSX_INSB_IJNSB_IJNSC_ILi8EEENSC_ILi32EEEEEENSB_IJSK_SE_EEENSB_IJSE_NSC_ILi4EEEEEEEEENSB_IJNSB_IJSK_NSC_ILi512EEEEEENSB_IJSE_SZ_EEENSB_IJSZ_NSC_ILi16384EEEEEEEEEEEEEvEENS16_INSA_23SM90_TMA_LOAD_MULTICASTENS18_IS1A_S1C_NSX_INSB_IJNSB_IJSK_SD_EEENSB_IJS1D_S1D_EEES1I_EEENSB_IJNSB_IJSE_NSC_ILi4096EEEEEES1L_NSB_IJSZ_NSC_ILi8192EEEEEEEEEEEEEvEEEENS_8epilogue10collective6detail29Sm90TmaWarpSpecializedAdapterINS27_15DefaultEpilogueISN_NSB_IJNSB_IJlllEEESE_SZ_EEES2C_NS26_6thread17LinearCombinationISN_Li1EffLNS2D_9ScaleType4KindE0ELNS_15FloatRoundStyleE2ESN_EENS_4gemm15EpilogueDefaultEEEEEvvEEEEvNT_6ParamsE,@"STO_CUDA_ENTRY STV_DEFAULT"
_ZN7cutlass13device_kernelINS_4conv6kernel13ConvUniversalINS1_16ConvProblemShapeILNS1_8OperatorE1ELi2EEENS1_10collective14CollectiveConvINS1_46MainloopSm90TmaGmmaWarpSpecializedImplicitGemmILS5_1ELi4ELi2EN4cute5tupleIJNSA_1CILi2EEENSC_ILi1EEESE_EEENS1_36KernelImplicitTmaWarpSpecializedSm90ELi1EEENSB_IJNSC_ILi256EEENSC_ILi128EEENSB_IJNSC_ILi64EEEEEEEEENS_10bfloat16_tESN_NSA_8TiledMMAINSA_8MMA_AtomIJNSA_4SM904GMMA28MMA_64x128x16_F32BF16BF16_SSILNSR_5MajorE0ELST_1ELNSR_7ScaleInE1ELSU_1EEEEEENSA_6LayoutINSB_IJSE_SE_SE_EEENSB_IJNSC_ILi0EEESZ_SZ_EEEEENSB_IJNSA_10UnderscoreES12_S12_EEEEENS7_6detail26Sm90ImplicitGemmTileTraitsINSA_20SM90_TMA_LOAD_IM2COLENSA_14ComposedLayoutINSA_7SwizzleILi3ELi4ELi3EEENSA_18smem_ptr_flag_bitsILi16EEENSX_INSB_IJNSB_IJNSC_ILi8EEENSC_ILi32EEEEEENSB_IJSK_SE_EEENSB_IJSE_NSC_ILi4EEEEEEEEENSB_IJNSB_IJSK_NSC_ILi512EEEEEENSB_IJSE_SZ_EEENSB_IJSZ_NSC_ILi16384EEEEEEEEEEEEEvEENS16_INSA_23SM90_TMA_LOAD_MULTICASTENS18_IS1A_S1C_NSX_INSB_IJNSB_IJSK_SD_EEENSB_IJS1D_S1D_EEES1I_EEENSB_IJNSB_IJSE_NSC_ILi4096EEEEEES1L_NSB_IJSZ_NSC_ILi8192EEEEEEEEEEEEEvEEEENS_8epilogue10collective6detail29Sm90TmaWarpSpecializedAdapterINS27_15DefaultEpilogueISN_NSB_IJNSB_IJlllEEESE_SZ_EEES2C_NS26_6thread17LinearCombinationISN_Li1EffLNS2D_9ScaleType4KindE0ELNS_15FloatRoundStyleE2ESN_EENS_4gemm15EpilogueDefaultEEEEEvvEEEEvNT_6ParamsE:
[----:B------:R-:W0:Y:S01]  /*0000*/  LDC R1, c[0x0][0x28] ;  /* 0x00000a00ff017b82 */ /* 0x000e220000000800 */
[----:B------:R-:W1:Y:S01]  /*0010*/  S2R R6, SR_TID.X ;  /* 0x0000000000067919 */ /* 0x000e620000002100 */
[----:B------:R-:W-:Y:S01]  /*0020*/  ELECT P0, URZ, PT ;  /* 0x00000000003f782f */ /* 0x000fe20003800000 */
[----:B------:R-:W-:Y:S01]  /*0030*/  BSSY B0, `(.L_x_0) ;  /* 0x0000017000007945 */ /* 0x000fe20003800000 */
[----:B0-----:R-:W-:Y:S01]  /*0040*/  VIADD R1, R1, 0xfffffc10 ;  /* 0xfffffc1001017836 */ /* 0x001fe20000000000 */
[----:B------:R-:W0:Y:S01]  /*0050*/  S2R R7, SR_CTAID.X ;  /* 0x0000000000077919 */ /* 0x000e220000002500 */
[--C-:B-1----:R-:W-:Y:S02]  /*0060*/  SHF.R.U32.HI R0, RZ, 0x5, R6.reuse ;  /* 0x00000005ff007819 */ /* 0x102fe40000011606 */
[----:B------:R-:W-:-:S03]  /*0070*/  SHF.R.S32.HI R3, RZ, 0x1f, R6 ;  /* 0x0000001fff037819 */ /* 0x000fc60000011406 */
[----:B------:R-:W1:Y:S02]  /*0080*/  SHFL.IDX PT, R2, R0, RZ, 0x1f ;  /* 0x00001fff00027589 */ /* 0x000e6400000e0000 */
[----:B-1----:R-:W-:Y:S02]  /*0090*/  R2UR UR4, R2 ;  /* 0x00000000020472ca */ /* 0x002fe400000e0000 */
[----:B------:R-:W-:-:S06]  /*00a0*/  SHF.R.U32.HI R2, RZ, 0x7, R6 ;  /* 0x00000007ff027819 */ /* 0x000fcc0000011606 */
[----:B------:R-:W1:Y:S05]  /*00b0*/  SHFL.IDX PT, R2, R2, RZ, 0x1f ;  /* 0x00001fff02027589 */ /* 0x000e6a00000e0000 */
[----:B------:R-:W-:Y:S02]  /*00c0*/  USHF.R.S32.HI UR5, URZ, 0x1f, UR4 ;  /* 0x0000001f3f057899 */ /* 0x000fe40008011404 */
[----:B------:R-:W-:Y:S02]  /*00d0*/  ISETP.NE.OR P0, PT, RZ, UR4, !P0 ;  /* 0x00000004ff007c0c */ /* 0x000fe4000c705670 */
[----:B------:R-:W-:-:S04]  /*00e0*/  ULEA.HI UR5, UR5, UR4, URZ, 0x2 ;  /* 0x0000000405057291 */ /* 0x000fc8000f8f103f */
[----:B------:R-:W-:-:S04]  /*00f0*/  ULOP3.LUT UR5, UR5, 0xfffffffc, URZ, 0xc0, !UPT ;  /* 0xfffffffc05057892 */ /* 0x000fc8000f8ec03f */
[----:B------:R-:W-:-:S03]  /*0100*/  UIADD3 UR7, UR4, -UR5, URZ ;  /* 0x8000000504077290 */ /* 0x000fc6000fffe03f */
[----:B0-----:R-:W-:Y:S09]  /*0110*/  @P0 BRA `(.L_x_1) ;  /* 0x0000000000200947 */ /* 0x001ff20003800000 */
[----:B------:R-:W-:Y:S02]  /*0120*/  ULDC.64 UR4, c[0x0][0x198] ;  /* 0x0000660000047ab9 */ /* 0x000fe40000000a00 */
[----:B------:R-:W-:Y:S02]  /*0130*/  UIADD3 UR8, UP0, UR4, 0xf0, URZ ;  /* 0x000000f004087890 */ /* 0x000fe4000ff1e03f */
[----:B------:R-:W-:Y:S02]  /*0140*/  UIADD3 UR4, UP1, UR4, 0x1f0, URZ ;  /* 0x000001f004047890 */ /* 0x000fe4000ff3e03f */
[----:B------:R-:W-:Y:S02]  /*0150*/  UIADD3.X UR9, URZ, UR5, URZ, UP0, !UPT ;  /* 0x000000053f097290 */ /* 0x000fe400087fe43f */
[----:B------:R-:W-:-:S07]  /*0160*/  UIADD3.X UR5, URZ, UR5, URZ, UP1, !UPT ;  /* 0x000000053f057290 */ /* 0x000fce0008ffe43f */
[----:B------:R0:W-:Y:S02]  /*0170*/  UTMACCTL.PF [UR8] ;  /* 0x00000000080079b9 */ /* 0x0001e40008040000 */
[----:B------:R0:W-:Y:S02]  /*0180*/  UTMACCTL.PF [UR4] ;  /* 0x00000000040079b9 */ /* 0x0001e40008040000 */
[----:B0-----:R-:W-:Y:S01]  /*0190*/  NOP ;  /* 0x0000000000007918 */ /* 0x001fe20000000000 */
.L_x_1:
[----:B------:R-:W-:Y:S05]  /*01a0*/  BSYNC B0 ;  /* 0x0000000000007941 */ /* 0x000fea0003800000 */
.L_x_0:
[----:B------:R-:W0:Y:S01]  /*01b0*/  SHFL.IDX PT, R0, R0, RZ, 0x1f ;  /* 0x00001fff00007589 */ /* 0x000e2200000e0000 */
[----:B------:R-:W-:Y:S02]  /*01c0*/  LEA.HI R3, R3, R6, RZ, 0x7 ;  /* 0x0000000603037211 */ /* 0x000fe400078f38ff */
[----:B-1----:R-:W-:Y:S01]  /*01d0*/  R2UR UR12, R2 ;  /* 0x00000000020c72ca */ /* 0x002fe200000e0000 */
[----:B------:R-:W1:Y:S01]  /*01e0*/  S2R R8, SR_CTAID.Y ;  /* 0x0000000000087919 */ /* 0x000e620000002600 */
[----:B------:R-:W-:Y:S02]  /*01f0*/  LOP3.LUT R3, R3, 0xffffff80, RZ, 0xc0, !PT ;  /* 0xffffff8003037812 */ /* 0x000fe400078ec0ff */
[----:B------:R-:W-:-:S03]  /*0200*/  I2FP.F32.U32 R4, R7 ;  /* 0x0000000700047245 */ /* 0x000fc60000201000 */
[----:B------:R-:W-:-:S05]  /*0210*/  IMAD.IADD R9, R6, 0x1, -R3 ;  /* 0x0000000106097824 */ /* 0x000fca00078e0a03 */
[----:B------:R-:W-:Y:S01]  /*0220*/  SHF.R.S32.HI R2, RZ, 0x1f, R9 ;  /* 0x0000001fff027819 */ /* 0x000fe20000011409 */
[----:B------:R-:W-:Y:S02]  /*0230*/  ULOP3.LUT UP0, URZ, UR12, UR7, URZ, 0xfc, !UPT ;  /* 0x000000070c3f7292 */ /* 0x000fe4000f80fc3f */
[----:B------:R-:W-:Y:S01]  /*0240*/  UISETP.NE.AND UP1, UPT, UR12, 0x1, UPT ;  /* 0x000000010c00788c */ /* 0x000fe2000bf25270 */
[----:B------:R-:W-:Y:S01]  /*0250*/  LEA.HI R2, R2, R9, RZ, 0x3 ;  /* 0x0000000902027211 */ /* 0x000fe200078f18ff */
[----:B------:R-:W-:-:S03]  /*0260*/  USEL UR6, URZ, 0x1, UP0 ;  /* 0x000000013f067887 */ /* 0x000fc60008000000 */
[--C-:B------:R-:W-:Y:S01]  /*0270*/  SHF.R.S32.HI R3, RZ, 0x3, R2.reuse ;  /* 0x00000003ff037819 */ /* 0x100fe20000011402 */
[----:B------:R-:W-:Y:S01]  /*0280*/  USEL UR6, UR6, 0x2, UP1 ;  /* 0x0000000206067887 */ /* 0x000fe20008800000 */
[----:B0-----:R-:W-:Y:S02]  /*0290*/  ISETP.NE.AND P0, PT, R0, RZ, PT ;  /* 0x000000ff0000720c */ /* 0x001fe40003f05270 */
[----:B------:R-:W-:Y:S02]  /*02a0*/  SHF.R.S32.HI R2, RZ, 0x1f, R2 ;  /* 0x0000001fff027819 */ /* 0x000fe40000011402 */
[----:B------:R-:W-:Y:S02]  /*02b0*/  SHF.R.S32.HI R5, RZ, 0x1f, R0 ;  /* 0x0000001fff057819 */ /* 0x000fe40000011400 */
[----:B------:R-:W-:Y:S02]  /*02c0*/  LEA.HI R2, R2, R3, RZ, 0x2 ;  /* 0x0000000302027211 */ /* 0x000fe400078f10ff */
[----:B------:R-:W-:-:S05]  /*02d0*/  LEA.HI R5, R5, R0, RZ, 0x2 ;  /* 0x0000000005057211 */ /* 0x000fca00078f10ff */
[----:B-1----:R-:W-:Y:S05]  /*02e0*/  @P0 BRA `(.L_x_2) ;  /* 0x0000000000580947 */ /* 0x002fea0003800000 */
[----:B------:R-:W0:Y:S01]  /*02f0*/  S2UR UR10, SR_CgaCtaId ;  /* 0x00000000000a79c3 */ /* 0x000e220000008800 */
[----:B------:R-:W-:Y:S01]  /*0300*/  UMOV UR4, 0x400 ;  /* 0x0000040000047882 */ /* 0x000fe20000000000 */
[----:B------:R-:W-:Y:S01]  /*0310*/  UMOV UR5, 0x1 ;  /* 0x0000000100057882 */ /* 0x000fe20000000000 */
[----:B------:R-:W-:Y:S01]  /*0320*/  UMOV UR8, 0x2 ;  /* 0x0000000200087882 */ /* 0x000fe20000000000 */
[----:B------:R-:W-:Y:S01]  /*0330*/  ELECT P0, URZ, PT ;  /* 0x00000000003f782f */ /* 0x000fe20003800000 */
[----:B------:R-:W-:-:S04]  /*0340*/  UIADD3 UR8, -UR8, 0x100000, URZ ;  /* 0x0010000008087890 */ /* 0x000fc8000fffe13f */
[----:B------:R-:W-:Y:S02]  /*0350*/  USHF.L.U32 UR9, UR8, 0xb, URZ ;  /* 0x0000000b08097899 */ /* 0x000fe4000800063f */
[----:B------:R-:W-:Y:S02]  /*0360*/  USHF.L.U32 UR8, UR8, 0x1, URZ ;  /* 0x0000000108087899 */ /* 0x000fe4000800063f */
[----:B0-----:R-:W-:Y:S02]  /*0370*/  ULEA UR10, UR10, UR4, 0x18 ;  /* 0x000000040a0a7291 */ /* 0x001fe4000f8ec03f */
[----:B------:R-:W-:-:S04]  /*0380*/  UIADD3 UR4, -UR5, 0x100000, URZ ;  /* 0x0010000005047890 */ /* 0x000fc8000fffe13f */
[----:B------:R-:W-:Y:S02]  /*0390*/  USHF.L.U32 UR5, UR4, 0xb, URZ ;  /* 0x0000000b04057899 */ /* 0x000fe4000800063f */
[----:B------:R-:W-:Y:S01]  /*03a0*/  USHF.L.U32 UR4, UR4, 0x1, URZ ;  /* 0x0000000104047899 */ /* 0x000fe2000800063f */
[----:B------:R-:W0:Y:S11]  /*03b0*/  FENCE.VIEW.ASYNC.S ;  /* 0x00000000000073c6 */ /* 0x000e360000000000 */
[----:B0-----:R0:W1:Y:S01]  /*03c0*/  SYNCS.EXCH.64 URZ, [UR10+0x30000], UR4 ;  /* 0x030000040a3f75b2 */ /* 0x0010620008000100 */
[----:B------:R0:W2:Y:S01]  /*03d0*/  SYNCS.EXCH.64 URZ, [UR10+0x30020], UR8 ;  /* 0x030020080a3f75b2 */ /* 0x0000a20008000100 */
[----:B------:R0:W3:Y:S01]  /*03e0*/  SYNCS.EXCH.64 URZ, [UR10+0x30008], UR4 ;  /* 0x030008040a3f75b2 */ /* 0x0000e20008000100 */
[----:B------:R0:W4:Y:S01]  /*03f0*/  SYNCS.EXCH.64 URZ, [UR10+0x30028], UR8 ;  /* 0x030028080a3f75b2 */ /* 0x0001220008000100 */
[----:B------:R0:W0:Y:S01]  /*0400*/  SYNCS.EXCH.64 URZ, [UR10+0x30010], UR4 ;  /* 0x030010040a3f75b2 */ /* 0x0000220008000100 */
[----:B------:R0:W0:Y:S01]  /*0410*/  SYNCS.EXCH.64 URZ, [UR10+0x30030], UR8 ;  /* 0x030030080a3f75b2 */ /* 0x0000220008000100 */
[----:B------:R0:W0:Y:S01]  /*0420*/  SYNCS.EXCH.64 URZ, [UR10+0x30018], UR4 ;  /* 0x030018040a3f75b2 */ /* 0x0000220008000100 */
[----:B------:R0:W0:Y:S01]  /*0430*/  SYNCS.EXCH.64 URZ, [UR10+0x30038], UR8 ;  /* 0x030038080a3f75b2 */ /* 0x0000220008000100 */
[----:B------:R-:W-:Y:S01]  /*0440*/  NOP ;  /* 0x0000000000007918 */ /* 0x000fe20000000000 */
.L_x_2:
[----:B0-----:R-:W-:Y:S01]  /*0450*/  ULDC UR4, c[0x0][0x150] ;  /* 0x0000540000047ab9 */ /* 0x001fe20000000800 */
[----:B------:R-:W-:Y:S01]  /*0460*/  LOP3.LUT R2, R2, 0xfffffffc, RZ, 0xc0, !PT ;  /* 0xfffffffc02027812 */ /* 0x000fe200078ec0ff */
[----:B------:R-:W-:Y:S01]  /*0470*/  FMUL R4, R4, UR4 ;  /* 0x0000000404047c20 */ /* 0x000fe20008400000 */
[----:B------:R-:W-:Y:S01]  /*0480*/  LOP3.LUT R5, R5, 0x3ffffffc, RZ, 0xc0, !PT ;  /* 0x3ffffffc05057812 */ /* 0x000fe200078ec0ff */
[----:B------:R-:W-:Y:S01]  /*0490*/  ULDC UR4, c[0x0][0x154] ;  /* 0x0000550000047ab9 */ /* 0x000fe20000000800 */
[----:B------:R-:W-:Y:S01]  /*04a0*/  LOP3.LUT P0, RZ, R9, 0x7, RZ, 0xc0, !PT ;  /* 0x0000000709ff7812 */ /* 0x000fe2000780c0ff */
[----:B------:R-:W-:Y:S01]  /*04b0*/  IMAD.IADD R2, R3, 0x1, -R2 ;  /* 0x0000000103027824 */ /* 0x000fe200078e0a02 */
[----:B------:R-:W-:Y:S01]  /*04c0*/  NOP ;  /* 0x0000000000007918 */ /* 0x000fe20000000000 */
[----:B------:R-:W0:Y:S01]  /*04d0*/  F2I.U32.TRUNC.NTZ R4, R4 ;  /* 0x0000000400047305 */ /* 0x000e22000020f000 */
[----:B------:R-:W-:Y:S01]  /*04e0*/  IMAD.IADD R5, R0, 0x1, -R5 ;  /* 0x0000000100057824 */ /* 0x000fe200078e0a05 */
[----:B------:R-:W-:-:S03]  /*04f0*/  NOP ;  /* 0x0000000000007918 */ /* 0x000fc60000000000 */
[----:B------:R-:W-:Y:S01]  /*0500*/  IMAD R5, R5, 0x4, R2 ;  /* 0x0000000405057824 */ /* 0x000fe200078e0202 */
[----:B------:R-:W-:-:S04]  /*0510*/  I2FP.F32.U32 R2, R8 ;  /* 0x0000000800027245 */ /* 0x000fc80000201000 */
[C---:B------:R-:W-:Y:S01]  /*0520*/  LEA.HI R0, R5.reuse, R5, RZ, 0x1 ;  /* 0x0000000505007211 */ /* 0x040fe200078f08ff */
[----:B------:R-:W-:Y:S01]  /*0530*/  FMUL R2, R2, UR4 ;  /* 0x0000000402027c20 */ /* 0x000fe20008400000 */
[----:B------:R-:W-:Y:S02]  /*0540*/  ULDC UR4, c[0x0][0x144] ;  /* 0x0000510000047ab9 */ /* 0x000fe40000000800 */
[----:B------:R-:W-:Y:S02]  /*0550*/  LOP3.LUT R0, R0, 0xfffffffe, RZ, 0xc0, !PT ;  /* 0xfffffffe00007812 */ /* 0x000fe400078ec0ff */
[----:B0-----:R-:W-:Y:S01]  /*0560*/  IADD3 R10, -R4, RZ, RZ ;  /* 0x000000ff040a7210 */ /* 0x001fe20007ffe1ff */
[----:B------:R-:W0:Y:S01]  /*0570*/  F2I.U32.TRUNC.NTZ R2, R2 ;  /* 0x0000000200027305 */ /* 0x000e22000020f000 */
[----:B------:R-:W-:Y:S02]  /*0580*/  IMAD.MOV.U32 R4, RZ, RZ, 0x1 ;  /* 0x00000001ff047424 */ /* 0x000fe400078e00ff */
[----:B------:R-:W-:-:S02]  /*0590*/  IMAD.IADD R0, R5, 0x1, -R0 ;  /* 0x0000000105007824 */ /* 0x000fc400078e0a00 */
[----:B------:R-:W-:Y:S01]  /*05a0*/  IMAD R3, R10, UR4, R7 ;  /* 0x000000040a037c24 */ /* 0x000fe2000f8e0207 */
[----:B------:R-:W-:Y:S01]  /*05b0*/  ULDC UR4, c[0x0][0x148] ;  /* 0x0000520000047ab9 */ /* 0x000fe20000000800 */
[----:B------:R-:W5:Y:S03]  /*05c0*/  LDC R10, c[0x0][0x140] ;  /* 0x00005000ff0a7b82 */ /* 0x000f660000000800 */
[----:B------:R-:W-:Y:S01]  /*05d0*/  ISETP.NE.AND P2, PT, R0, R3, PT ;  /* 0x000000030000720c */ /* 0x000fe20003f45270 */
[----:B------:R-:W-:Y:S02]  /*05e0*/  IMAD.SHL.U32 R0, R5, 0x4, RZ ;  /* 0x0000000405007824 */ /* 0x000fe400078e00ff */
[----:B0-----:R-:W-:-:S03]  /*05f0*/  IMAD.MOV R3, RZ, RZ, -R2 ;  /* 0x000000ffff037224 */ /* 0x001fc600078e0a02 */
[----:B------:R-:W-:Y:S01]  /*0600*/  LOP3.LUT R5, R5, 0xc, R0, 0x78, !PT ;  /* 0x0000000c05057812 */ /* 0x000fe200078e7800 */
[----:B------:R-:W-:-:S03]  /*0610*/  IMAD R3, R3, UR4, R8 ;  /* 0x0000000403037c24 */ /* 0x000fc6000f8e0208 */
[----:B------:R-:W-:-:S03]  /*0620*/  ISETP.LT.U32.AND P0, PT, R5, 0x2, !P0 ;  /* 0x000000020500780c */ /* 0x000fc60004701070 */
[----:B------:R-:W-:-:S04]  /*0630*/  @P2 LEA.HI R0, R5, R5, RZ, 0x1 ;  /* 0x0000000505002211 */ /* 0x000fc800078f08ff */
[----:B------:R-:W-:Y:S02]  /*0640*/  @P2 SHF.R.S32.HI R0, RZ, 0x1, R0 ;  /* 0x00000001ff002819 */ /* 0x000fe40000011400 */
[----:B-----5:R-:W-:Y:S02]  /*0650*/  ISETP.EQ.U32.AND P1, PT, R10, 0x1, PT ;  /* 0x000000010a00780c */ /* 0x020fe40003f22070 */
[----:B------:R-:W-:Y:S02]  /*0660*/  @P2 ISETP.NE.AND P3, PT, R0, R3, PT ;  /* 0x000000030000220c */ /* 0x000fe40003f65270 */
[----:B------:R-:W-:Y:S02]  /*0670*/  SEL R3, RZ, 0x1, !P0 ;  /* 0x00000001ff037807 */ /* 0x000fe40004000000 */
[----:B------:R-:W-:-:S04]  /*0680*/  @P2 SEL R4, RZ, 0x1, P3 ;  /* 0x00000001ff042807 */ /* 0x000fc80001800000 */
[----:B------:R-:W-:-:S03]  /*0690*/  LOP3.LUT R4, R4, R3, RZ, 0xc0, !PT ;  /* 0x0000000304047212 */ /* 0x000fc600078ec0ff */
[----:B------:R-:W-:Y:S05]  /*06a0*/  @!P1 BRA `(.L_x_3) ;  /* 0x0000000000089947 */ /* 0x000fea0003800000 */
[----:B-1234-:R-:W-:Y:S01]  /*06b0*/  UCGABAR_ARV ;  /* 0x00000000000079c7 */ /* 0x01efe20008000000 */
[----:B------:R-:W-:Y:S05]  /*06c0*/  BRA `(.L_x_4) ;  /* 0x0000000000047947 */ /* 0x000fea0003800000 */
.L_x_3:
[----:B-1234-:R-:W-:Y:S01]  /*06d0*/  NOP ;  /* 0x0000000000007918 */ /* 0x01efe20000000000 */
.L_x_4:
[----:B------:R-:W-:Y:S01]  /*06e0*/  ULDC.64 UR4, c[0x0][0x598] ;  /* 0x0001660000047ab9 */ /* 0x000fe20000000a00 */
[----:B------:R-:W-:Y:S01]  /*06f0*/  ULDC.64 UR20, c[0x0][0x208] ;  /* 0x0000820000147ab9 */ /* 0x000fe20000000a00 */
[----:B------:R-:W-:-:S04]  /*0700*/  ISETP.NE.U32.AND P0, PT, RZ, UR4, PT ;  /* 0x00000004ff007c0c */ /* 0x000fc8000bf05070 */
[----:B------:R-:W-:-:S13]  /*0710*/  ISETP.NE.AND.EX P0, PT, RZ, UR5, PT, P0 ;  /* 0x00000005ff007c0c */ /* 0x000fda000bf05300 */
[----:B------:R-:W-:Y:S05]  /*0720*/  @!P0 BRA `(.L_x_5) ;  /* 0x0000000000208947 */ /* 0x000fea0003800000 */
[----:B------:R-:W0:Y:S02]  /*0730*/  LDC.64 R2, c[0x0][0x598] ;  /* 0x00016600ff027b82 */ /* 0x000e240000000a00 */
[----:B0-----:R-:W2:Y:S02]  /*0740*/  LDG.E.64 R2, desc[UR20][R2.64] ;  /* 0x0000001402027981 */ /* 0x001ea4000c1e1b00 */
[----:B--2---:R-:W-:-:S04]  /*0750*/  ISETP.NE.U32.AND P0, PT, R2, RZ, PT ;  /* 0x000000ff0200720c */ /* 0x004fc80003f05070 */
[----:B------:R-:W-:-:S13]  /*0760*/  ISETP.NE.AND.EX P0, PT, R3, RZ, PT, P0 ;  /* 0x000000ff0300720c */ /* 0x000fda0003f05300 */
[----:B------:R-:W-:Y:S05]  /*0770*/  @!P0 BRA `(.L_x_5) ;  /* 0x00000000000c8947 */ /* 0x000fea0003800000 */
[----:B------:R-:W2:Y:S02]  /*0780*/  LD.E R2, desc[UR20][R2.64] ;  /* 0x0000001402027980 */ /* 0x000ea4000c101900 */
[----:B--2---:R-:W-:Y:S01]  /*0790*/  R2UR UR11, R2 ;  /* 0x00000000020b72ca */ /* 0x004fe200000e0000 */
[----:B------:R-:W-:-:S14]  /*07a0*/  BRA `(.L_x_6) ;  /* 0x0000000000247947 */ /* 0x000fdc0003800000 */
.L_x_5:
[----:B------:R-:W-:Y:S02]  /*07b0*/  ULDC.64 UR4, c[0x0][0x588] ;  /* 0x0001620000047ab9 */ /* 0x000fe40000000a00 */
[----:B------:R-:W-:-:S04]  /*07c0*/  ISETP.NE.U32.AND P0, PT, RZ, UR4, PT ;  /* 0x00000004ff007c0c */ /* 0x000fc8000bf05070 */
[----:B------:R-:W-:-:S13]  /*07d0*/  ISETP.NE.AND.EX P0, PT, RZ, UR5, PT, P0 ;  /* 0x00000005ff007c0c */ /* 0x000fda000bf05300 */
[----:B------:R-:W-:Y:S05]  /*07e0*/  @!P0 BRA `(.L_x_7) ;  /* 0x0000000000108947 */ /* 0x000fea0003800000 */
[----:B------:R-:W0:Y:S02]  /*07f0*/  LDC.64 R2, c[0x0][0x588] ;  /* 0x00016200ff027b82 */ /* 0x000e240000000a00 */
[----:B0-----:R-:W2:Y:S02]  /*0800*/  LDG.E R2, desc[UR20][R2.64] ;  /* 0x0000001402027981 */ /* 0x001ea4000c1e1900 */
[----:B--2---:R-:W-:Y:S01]  /*0810*/  R2UR UR11, R2 ;  /* 0x00000000020b72ca */ /* 0x004fe200000e0000 */
[----:B------:R-:W-:-:S14]  /*0820*/  BRA `(.L_x_6) ;  /* 0x0000000000047947 */ /* 0x000fdc0003800000 */
.L_x_7:
[----:B------:R-:W-:-:S05]  /*0830*/  ULDC UR11, c[0x0][0x580] ;  /* 0x00016000000b7ab9 */ /* 0x000fca0000000800 */
.L_x_6:
[----:B------:R-:W-:Y:S02]  /*0840*/  ULDC.64 UR4, c[0x0][0x5a0] ;  /* 0x0001680000047ab9 */ /* 0x000fe40000000a00 */
        /* <DEDUP_REMOVED lines=11> */
.L_x_8:
        /* <DEDUP_REMOVED lines=8> */
.L_x_10:
[----:B------:R-:W-:-:S05]  /*0980*/  ULDC UR22, c[0x0][0x584] ;  /* 0x0001610000167ab9 */ /* 0x000fca0000000800 */
.L_x_9:
[----:B------:R-:W-:Y:S01]  /*0990*/  ULDC UR4, c[0x0][0x3c4] ;  /* 0x0000f10000047ab9 */ /* 0x000fe20000000800 */
[----:B------:R-:W-:Y:S01]  /*09a0*/  ULDC.64 UR32, c[0x0][0x3c8] ;  /* 0x0000f20000207ab9 */ /* 0x000fe20000000a00 */
[----:B------:R-:W-:-:S04]  /*09b0*/  UIADD3 UR4, UR4, 0x3f, URZ ;  /* 0x0000003f04047890 */ /* 0x000fc8000fffe03f */
[----:B------:R-:W-:-:S04]  /*09c0*/  USHF.R.S32.HI UR5, URZ, 0x1f, UR4 ;  /* 0x0000001f3f057899 */ /* 0x000fc80008011404 */
[----:B------:R-:W-:-:S04]  /*09d0*/  ULEA.HI UR4, UR5, UR4, URZ, 0x6 ;  /* 0x0000000405047291 */ /* 0x000fc8000f8f303f */
[----:B------:R-:W-:-:S04]  /*09e0*/  USHF.R.S32.HI UR4, URZ, 0x6, UR4 ;  /* 0x000000063f047899 */ /* 0x000fc80008011404 */
[----:B------:R-:W-:-:S04]  /*09f0*/  UIMAD UR5, UR4, UR32, URZ ;  /* 0x00000020040572a4 */ /* 0x000fc8000f8e023f */
[----:B------:R-:W-:Y:S01]  /*0a00*/  UIMAD UR5, UR5, UR33, URZ ;  /* 0x00000021050572a4 */ /* 0x000fe2000f8e023f */
[----:B------:R-:W-:Y:S11]  /*0a10*/  @!P1 BRA `(.L_x_11) ;  /* 0x00000000000c9947 */ /* 0x000ff60003800000 */
[----:B------:R-:W-:Y:S01]  /*0a20*/  UCGABAR_WAIT ;  /* 0x0000000000007dc7 */ /* 0x000fe20008000000 */
[----:B------:R-:W-:Y:S01]  /*0a30*/  CCTL.IVALL ;  /* 0x00000000ff00798f */ /* 0x000fe20002000000 */
[----:B------:R-:W-:Y:S05]  /*0a40*/  BRA `(.L_x_12) ;  /* 0x0000000000047947 */ /* 0x000fea0003800000 */
.L_x_11:
[----:B------:R-:W-:Y:S06]  /*0a50*/  BAR.SYNC.DEFER_BLOCKING 0x0 ;  /* 0x0000000000007b1d */ /* 0x000fec0000010000 */
.L_x_12:
[----:B------:R-:W-:-:S13]  /*0a60*/  ISETP.NE.AND P0, PT, RZ, UR12, PT ;  /* 0x0000000cff007c0c */ /* 0x000fda000bf05270 */
[----:B------:R-:W-:Y:S05]  /*0a70*/  @!P0 BRA `(.L_x_13) ;  /* 0x0000015800708947 */ /* 0x000fea0003800000 */
[----:B------:R-:W-:-:S06]  /*0a80*/  UISETP.NE.AND UP0, UPT, UR12, 0x1, UPT ;  /* 0x000000010c00788c */ /* 0x000fcc000bf05270 */
[----:B------:R-:W-:-:S13]  /*0a90*/  PLOP3.LUT P0, PT, PT, PT, UP0, 0x80, 0x0 ;  /* 0x000000000000781c */ /* 0x000fda0003f0f008 */
[----:B------:R-:W-:Y:S05]  /*0aa0*/  @P0 EXIT ;  /* 0x000000000000094d */ /* 0x000fea0003800000 */
[----:B------:R0:W-:Y:S01]  /*0ab0*/  STL [R1], RZ ;  /* 0x000000ff01007387 */ /* 0x0001e20000100800 */
[----:B------:R-:W-:Y:S01]  /*0ac0*/  UISETP.GE.AND UP0, UPT, UR5, 0x1, UPT ;  /* 0x000000010500788c */ /* 0x000fe2000bf06270 */
[----:B------:R-:W-:Y:S01]  /*0ad0*/  CS2R R86, SRZ ;  /* 0x0000000000567805 */ /* 0x000fe2000001ff00 */
[----:B------:R-:W-:Y:S01]  /*0ae0*/  UMOV UR4, URZ ;  /* 0x0000003f00047c82 */ /* 0x000fe20008000000 */
[----:B------:R0:W-:Y:S01]  /*0af0*/  STL [R1+0x4], RZ ;  /* 0x000004ff01007387 */ /* 0x0001e20000100800 */
[----:B------:R-:W-:Y:S02]  /*0b00*/  CS2R R152, SRZ ;  /* 0x0000000000987805 */ /* 0x000fe4000001ff00 */
[----:B------:R-:W-:Y:S02]  /*0b10*/  CS2R R154, SRZ ;  /* 0x00000000009a7805 */ /* 0x000fe4000001ff00 */
[----:B------:R-:W-:Y:S01]  /*0b20*/  PLOP3.LUT P0, PT, PT, PT, UP0, 0x80, 0x0 ;  /* 0x000000000000781c */ /* 0x000fe20003f0f008 */
[----:B------:R0:W-:Y:S01]  /*0b30*/  STL [R1+0x8], RZ ;  /* 0x000008ff01007387 */ /* 0x0001e20000100800 */
[----:B------:R-:W-:-:S02]  /*0b40*/  CS2R R156, SRZ ;  /* 0x00000000009c7805 */ /* 0x000fc4000001ff00 */
[----:B------:R-:W-:Y:S02]  /*0b50*/  CS2R R158, SRZ ;  /* 0x00000000009e7805 */ /* 0x000fe4000001ff00 */
[----:B------:R-:W-:Y:S01]  /*0b60*/  CS2R R160, SRZ ;  /* 0x0000000000a07805 */ /* 0x000fe2000001ff00 */
[----:B------:R0:W-:Y:S01]  /*0b70*/  STL [R1+0xc], RZ ;  /* 0x00000cff01007387 */ /* 0x0001e20000100800 */
[----:B------:R-:W-:Y:S02]  /*0b80*/  CS2R R162, SRZ ;  /* 0x0000000000a27805 */ /* 0x000fe4000001ff00 */
[----:B------:R-:W-:Y:S02]  /*0b90*/  CS2R R164, SRZ ;  /* 0x0000000000a47805 */ /* 0x000fe4000001ff00 */
[----:B------:R-:W-:Y:S01]  /*0ba0*/  CS2R R166, SRZ ;  /* 0x0000000000a67805 */ /* 0x000fe2000001ff00 */
        /* <DEDUP_REMOVED lines=116> */
[----:B------:R0:W-:Y:S04]  /*12f0*/  STL [R1+0x84], RZ ;  /* 0x000084ff01007387 */ /* 0x0001e80000100800 */
        /* <DEDUP_REMOVED lines=29> */
[----:B------:R0:W-:Y:S01]  /*14d0*/  STL [R1+0xfc], RZ ;  /* 0x0000fcff01007387 */ /* 0x0001e20000100800 */
[----:B------:R-:W-:Y:S05]  /*14e0*/  @!P0 BRA `(.L_x_14) ;  /* 0x0000002000e48947 */ /* 0x000fea0003800000 */
[----:B------:R-:W-:-:S04]  /*14f0*/  ULOP3.LUT UR4, UR6, 0x1, URZ, 0xfc, !UPT ;  /* 0x0000000106047892 */ /* 0x000fc8000f8efc3f */
[----:B------:R-:W-:-:S06]  /*1500*/  UISETP.NE.AND UP0, UPT, UR4, 0x3, UPT ;  /* 0x000000030400788c */ /* 0x000fcc000bf05270 */
[----:B------:R-:W-:-:S13]  /*1510*/  PLOP3.LUT P1, PT, PT, PT, UP0, 0x80, 0x0 ;  /* 0x000000000000781c */ /* 0x000fda0003f2f008 */
[----:B------:R-:W-:Y:S05]  /*1520*/  @!P1 BRA `(.L_x_15) ;  /* 0x0000000000049947 */ /* 0x000fea0003800000 */
[----:B------:R-:W-:Y:S01]  /*1530*/  BPT.TRAP 0x1 ;  /* 0x000000040000795c */ /* 0x000fe20000300000 */
.L_x_15:
[----:B------:R-:W1:Y:S01]  /*1540*/  S2UR UR7, SR_CgaCtaId ;  /* 0x00000000000779c3 */ /* 0x000e620000008800 */
[----:B------:R-:W-:Y:S01]  /*1550*/  SHF.L.U32 R0, RZ, 0x1f, RZ ;  /* 0x0000001fff007819 */ /* 0x000fe200000006ff */
[----:B------:R-:W-:Y:S02]  /*1560*/  UMOV UR4, 0x400 ;  /* 0x0000040000047882 */ /* 0x000fe40000000000 */
[----:B-1----:R-:W-:-:S12]  /*1570*/  ULEA UR4, UR7, UR4, 0x18 ;  /* 0x0000000407047291 */ /* 0x002fd8000f8ec03f */
.L_x_16:
[----:B-1----:R-:W-:-:S04]  /*1580*/  IMAD.U32 R3, RZ, RZ, UR4 ;  /* 0x00000004ff037e24 */ /* 0x002fc8000f8e00ff */
[----:B------:R1:W2:Y:S03]  /*1590*/  SYNCS.PHASECHK.TRANS64.TRYWAIT P1, [R3+URZ+0x30000], R0 ;  /* 0x03000000030075a7 */ /* 0x0002a6000802017f */
[----:B--2---:R-:W-:Y:S05]  /*15a0*/  @!P1 NANOSLEEP.SYNCS 0x989680 ;  /* 0x009896800000995d */ /* 0x004fea0003900000 */
[----:B------:R-:W2:Y:S02]  /*15b0*/  @!P1 SYNCS.PHASECHK.TRANS64 P1, [R3+URZ+0x30000], R0 ;  /* 0x03000000030095a7 */ /* 0x000ea4000802007f */
[----:B--2---:R-:W-:Y:S05]  /*15c0*/  @!P1 BRA `(.L_x_16) ;  /* 0xfffffffc00ec9947 */ /* 0x004fea000383ffff */
[----:B------:R-:W-:Y:S01]  /*15d0*/  UIADD3 UR7, UR4, 0x20000, URZ ;  /* 0x0002000004077890 */ /* 0x000fe2000fffe03f */
[----:B------:R-:W-:Y:S01]  /*15e0*/  WARPGROUP.ARRIVE ;  /* 0x00000000000079c5 */ /* 0x000fe20000000000 */
[----:B------:R-:W-:Y:S01]  /*15f0*/  USHF.R.U32.HI UR4, URZ, 0x4, UR4 ;  /* 0x000000043f047899 */ /* 0x000fe20008011604 */
[----:B------:R-:W-:Y:S01]  /*1600*/  STL [R1+0x174], R5 ;  /* 0x0001740501007387 */ /* 0x000fe20000100800 */
[----:B------:R-:W-:Y:S02]  /*1610*/  USHF.R.U32.HI UR7, URZ, 0x4, UR7 ;  /* 0x000000043f077899 */ /* 0x000fe40008011607 */
[----:B------:R-:W-:Y:S01]  /*1620*/  ULOP3.LUT UR4, UR4, 0x3fff, URZ, 0xc0, !UPT ;  /* 0x00003fff04047892 */ /* 0x000fe2000f8ec03f */
[----:B------:R2:W-:Y:S01]  /*1630*/  STL [R1+0x170], R4 ;  /* 0x0001700401007387 */ /* 0x0005e20000100800 */
[----:B------:R-:W-:Y:S02]  /*1640*/  ULOP3.LUT UR7, UR7, 0x3fff, URZ, 0xc0, !UPT ;  /* 0x00003fff07077892 */ /* 0x000fe4000f8ec03f */
[----:B------:R-:W-:-:S02]  /*1650*/  ULOP3.LUT UR4, UR4, 0x10000, URZ, 0xfc, !UPT ;  /* 0x0001000004047892 */ /* 0x000fc4000f8efc3f */
[----:B------:R-:W-:Y:S01]  /*1660*/  ULOP3.LUT UR8, UR7, 0x2000000, URZ, 0xfc, !UPT ;  /* 0x0200000007087892 */ /* 0x000fe2000f8efc3f */
[----:B------:R-:W-:Y:S01]  /*1670*/  UMOV UR13, 0x40000040 ;  /* 0x40000040000d7882 */ /* 0x000fe20000000000 */
[----:B------:R-:W-:-:S03]  /*1680*/  UMOV UR15, 0x40000040 ;  /* 0x40000040000f7882 */ /* 0x000fc60000000000 */
[----:B------:R-:W-:Y:S02]  /*1690*/  UMOV UR12, UR4 ;  /* 0x00000004000c7c82 */ /* 0x000fe40008000000 */
[----:B------:R-:W-:Y:S02]  /*16a0*/  UMOV UR14, UR8 ;  /* 0x00000008000e7c82 */ /* 0x000fe40008000000 */
[----:B------:R-:W-:Y:S01]  /*16b0*/  HGMMA.64x128x16.F32.BF16 R68, gdesc[UR12].tnspB, RZ, !UPT, gsb0 ;  /* 0x41e000000c4479f0 */ /* 0x000fe2000c0018ff */
[----:B------:R-:W-:Y:S01]  /*16c0*/  UIADD3 UR12, UR4, 0x200, URZ ;  /* 0x00000200040c7890 */ /* 0x000fe2000fffe03f */
[----:B------:R-:W-:Y:S01]  /*16d0*/  UMOV UR13, 0x40000040 ;  /* 0x40000040000d7882 */ /* 0x000fe20000000000 */
[----:B------:R-:W-:Y:S02]  /*16e0*/  WARPGROUP.DEPBAR.LE gsb0, 0x0 ;  /* 0x00008000000079c5 */ /* 0x000fe40000010000 */
[----:B------:R-:W-:Y:S01]  /*16f0*/  WARPGROUP.ARRIVE ;  /* 0x00000000000079c5 */ /* 0x000fe20000000000 */
[----:B------:R-:W-:Y:S01]  /*1700*/  IMAD.MOV.U32 R44, RZ, RZ, R88 ;  /* 0x000000ffff2c7224 */ /* 0x000fe200078e0058 */
[----:B------:R-:W-:Y:S01]  /*1710*/  MOV R40, R92 ;  /* 0x0000005c00287202 */ /* 0x000fe20000000f00 */
[----:B------:R-:W-:Y:S01]  /*1720*/  IMAD.MOV.U32 R43, RZ, RZ, R89 ;  /* 0x000000ffff2b7224 */ /* 0x000fe200078e0059 */
[----:B------:R-:W-:Y:S01]  /*1730*/  MOV R34, R98 ;  /* 0x0000006200227202 */ /* 0x000fe20000000f00 */
[----:B------:R-:W-:-:S02]  /*1740*/  IMAD.MOV.U32 R42, RZ, RZ, R90 ;  /* 0x000000ffff2a7224 */ /* 0x000fc400078e005a */
[----:B------:R-:W-:Y:S01]  /*1750*/  HGMMA.64x128x16.F32.BF16 R152, gdesc[UR12].tnspB, RZ, !UPT, gsb0 ;  /* 0x41e000000c9879f0 */ /* 0x000fe2000c0018ff */
[----:B------:R-:W-:Y:S01]  /*1760*/  UIADD3 UR12, UR4, 0x400, URZ ;  /* 0x00000400040c7890 */ /* 0x000fe2000fffe03f */
[----:B------:R-:W-:Y:S01]  /*1770*/  IMAD.MOV.U32 R41, RZ, RZ, R91 ;  /* 0x000000ffff297224 */ /* 0x000fe200078e005b */
[----:B------:R-:W-:Y:S01]  /*1780*/  MOV R28, R104 ;  /* 0x00000068001c7202 */ /* 0x000fe20000000f00 */
[----:B------:R-:W-:Y:S01]  /*1790*/  IMAD.MOV.U32 R39, RZ, RZ, R93 ;  /* 0x000000ffff277224 */ /* 0x000fe200078e005d */
[----:B------:R-:W-:Y:S01]  /*17a0*/  MOV R22, R110 ;  /* 0x0000006e00167202 */ /* 0x000fe20000000f00 */
[----:B------:R-:W-:Y:S01]  /*17b0*/  IMAD.MOV.U32 R38, RZ, RZ, R94 ;  /* 0x000000ffff267224 */ /* 0x000fe200078e005e */
[----:B------:R-:W-:Y:S01]  /*17c0*/  MOV R16, R116 ;  /* 0x0000007400107202 */ /* 0x000fe20000000f00 */
[----:B------:R-:W-:Y:S01]  /*17d0*/  IMAD.MOV.U32 R37, RZ, RZ, R95 ;  /* 0x000000ffff257224 */ /* 0x000fe200078e005f */
[----:B------:R-:W-:Y:S01]  /*17e0*/  MOV R10, R122 ;  /* 0x0000007a000a7202 */ /* 0x000fe20000000f00 */
[----:B------:R-:W-:Y:S01]  /*17f0*/  IMAD.MOV.U32 R36, RZ, RZ, R96 ;  /* 0x000000ffff247224 */ /* 0x000fe200078e0060 */
[----:B--2---:R-:W-:Y:S01]  /*1800*/  MOV R4, R128 ;  /* 0x0000008000047202 */ /* 0x004fe20000000f00 */
[----:B------:R-:W-:Y:S01]  /*1810*/  IMAD.MOV.U32 R35, RZ, RZ, R97 ;  /* 0x000000ffff237224 */ /* 0x000fe200078e0061 */
[----:B------:R-:W-:Y:S01]  /*1820*/  UMOV UR13, 0x40000040 ;  /* 0x40000040000d7882 */ /* 0x000fe20000000000 */
        /* <DEDUP_REMOVED lines=10> */
[----:B------:R-:W-:-:S02]  /*18d0*/  IMAD.MOV.U32 R27, RZ, RZ, R105 ;  /* 0x000000ffff1b7224 */ /* 0x000fc400078e0069 */
[----:B------:R-:W-:Y:S02]  /*18e0*/  IMAD.MOV.U32 R26, RZ, RZ, R106 ;  /* 0x000000ffff1a7224 */ /* 0x000fe400078e006a */
[----:B------:R-:W-:Y:S02]  /*18f0*/  IMAD.MOV.U32 R25, RZ, RZ, R107 ;  /* 0x000000ffff197224 */ /* 0x000fe400078e006b */
[----:B------:R-:W-:Y:S01]  /*1900*/  IMAD.MOV.U32 R24, RZ, RZ, R108 ;  /* 0x000000ffff187224 */ /* 0x000fe200078e006c */
[----:B------:R-:W-:Y:S01]  /*1910*/  MOV R226, R26 ;  /* 0x0000001a00e27202 */ /* 0x000fe20000000f00 */
[----:B------:R-:W-:Y:S02]  /*1920*/  IMAD.MOV.U32 R23, RZ, RZ, R109 ;  /* 0x000000ffff177224 */ /* 0x000fe400078e006d */
[----:B------:R-:W-:Y:S02]  /*1930*/  IMAD.MOV.U32 R21, RZ, RZ, R111 ;  /* 0x000000ffff157224 */ /* 0x000fe400078e006f */
[----:B------:R-:W-:-:S02]  /*1940*/  IMAD.MOV.U32 R20, RZ, RZ, R112 ;  /* 0x000000ffff147224 */ /* 0x000fc400078e0070 */
[----:B------:R-:W-:Y:S02]  /*1950*/  IMAD.MOV.U32 R19, RZ, RZ, R113 ;  /* 0x000000ffff137224 */ /* 0x000fe400078e0071 */
[----:B------:R-:W-:Y:S01]  /*1960*/  IMAD.MOV.U32 R18, RZ, RZ, R114 ;  /* 0x000000ffff127224 */ /* 0x000fe200078e0072 */
[----:B------:R-:W-:Y:S01]  /*1970*/  MOV R232, R20 ;  /* 0x0000001400e87202 */ /* 0x000fe20000000f00 */
[----:B------:R-:W-:Y:S02]  /*1980*/  IMAD.MOV.U32 R17, RZ, RZ, R115 ;  /* 0x000000ffff117224 */ /* 0x000fe400078e0073 */
[----:B------:R-:W-:Y:S02]  /*1990*/  IMAD.MOV.U32 R15, RZ, RZ, R117 ;  /* 0x000000ffff0f7224 */ /* 0x000fe400078e0075 */
[----:B------:R-:W-:Y:S02]  /*19a0*/  IMAD.MOV.U32 R14, RZ, RZ, R118 ;  /* 0x000000ffff0e7224 */ /* 0x000fe400078e0076 */
[----:B------:R-:W-:-:S02]  /*19b0*/  IMAD.MOV.U32 R13, RZ, RZ, R119 ;  /* 0x000000ffff0d7224 */ /* 0x000fc400078e0077 */
[----:B------:R-:W-:Y:S01]  /*19c0*/  IMAD.MOV.U32 R12, RZ, RZ, R120 ;  /* 0x000000ffff0c7224 */ /* 0x000fe200078e0078 */
[----:B------:R-:W-:Y:S01]  /*19d0*/  MOV R238, R14 ;  /* 0x0000000e00ee7202 */ /* 0x000fe20000000f00 */
[----:B------:R-:W-:Y:S02]  /*19e0*/  IMAD.MOV.U32 R11, RZ, RZ, R121 ;  /* 0x000000ffff0b7224 */ /* 0x000fe400078e0079 */
[----:B------:R-:W-:Y:S02]  /*19f0*/  IMAD.MOV.U32 R9, RZ, RZ, R123 ;  /* 0x000000ffff097224 */ /* 0x000fe400078e007b */
[----:B------:R-:W-:Y:S02]  /*1a00*/  IMAD.MOV.U32 R8, RZ, RZ, R124 ;  /* 0x000000ffff087224 */ /* 0x000fe400078e007c */
[----:B------:R-:W-:Y:S02]  /*1a10*/  IMAD.MOV.U32 R7, RZ, RZ, R125 ;  /* 0x000000ffff077224 */ /* 0x000fe400078e007d */
[----:B------:R-:W-:Y:S01]  /*1a20*/  IMAD.MOV.U32 R6, RZ, RZ, R126 ;  /* 0x000000ffff067224 */ /* 0x000fe200078e007e */
[----:B------:R-:W-:Y:S01]  /*1a30*/  MOV R244, R8 ;  /* 0x0000000800f47202 */ /* 0x000fe20000000f00 */
[----:B------:R-:W-:-:S02]  /*1a40*/  IMAD.MOV.U32 R5, RZ, RZ, R127 ;  /* 0x000000ffff057224 */ /* 0x000fc400078e007f */
[----:B-1----:R-:W-:Y:S02]  /*1a50*/  IMAD.MOV.U32 R3, RZ, RZ, R129 ;  /* 0x000000ffff037224 */ /* 0x002fe400078e0081 */
[----:B------:R-:W-:Y:S02]  /*1a60*/  IMAD.MOV.U32 R2, RZ, RZ, R130 ;  /* 0x000000ffff027224 */ /* 0x000fe400078e0082 */
[----:B------:R-:W-:Y:S02]  /*1a70*/  IMAD.MOV.U32 R0, RZ, RZ, R131 ;  /* 0x000000ffff007224 */ /* 0x000fe400078e0083 */
[----:B------:R-:W-:Y:S01]  /*1a80*/  IMAD.MOV.U32 R63, RZ, RZ, R69 ;  /* 0x000000ffff3f7224 */ /* 0x000fe200078e0045 */
[----:B------:R-:W-:Y:S01]  /*1a90*/  MOV R250, R2 ;  /* 0x0000000200fa7202 */ /* 0x000fe20000000f00 */
[----:B------:R-:W-:Y:S02]  /*1aa0*/  IMAD.MOV.U32 R62, RZ, RZ, R70 ;  /* 0x000000ffff3e7224 */ /* 0x000fe400078e0046 */
[----:B------:R-:W-:-:S02]  /*1ab0*/  IMAD.MOV.U32 R61, RZ, RZ, R71 ;  /* 0x000000ffff3d7224 */ /* 0x000fc400078e0047 */
[----:B------:R-:W-:Y:S02]  /*1ac0*/  IMAD.MOV.U32 R60, RZ, RZ, R72 ;  /* 0x000000ffff3c7224 */ /* 0x000fe400078e0048 */
[----:B------:R-:W-:Y:S02]  /*1ad0*/  IMAD.MOV.U32 R59, RZ, RZ, R73 ;  /* 0x000000ffff3b7224 */ /* 0x000fe400078e0049 */
[----:B------:R-:W-:Y:S02]  /*1ae0*/  IMAD.MOV.U32 R57, RZ, RZ, R75 ;  /* 0x000000ffff397224 */ /* 0x000fe400078e004b */
[----:B------:R-:W-:Y:S02]  /*1af0*/  IMAD.MOV.U32 R56, RZ, RZ, R76 ;  /* 0x000000ffff387224 */ /* 0x000fe400078e004c */
        /* <DEDUP_REMOVED lines=24> */
[----:B------:R-:W-:Y:S01]  /*1c80*/  IMAD.MOV.U32 R234, RZ, RZ, R18 ;  /* 0x000000ffffea7224 */ /* 0x000fe200078e0012 */
[----:B------:R-:W-:Y:S02]  /*1c90*/  WARPGROUP.DEPBAR.LE gsb0, 0x0 ;  /* 0x00008000000079c5 */ /* 0x000fe40000010000 */
[----:B------:R-:W-:Y:S01]  /*1ca0*/  WARPGROUP.ARRIVE ;  /* 0x00000000000079c5 */ /* 0x000fe20000000000 */
[----:B------:R1:W-:Y:S01]  /*1cb0*/  STL.64 [R1+0x2e0], R214 ;  /* 0x0002e0d601007387 */ /* 0x0003e20000100a00 */
[----:B------:R-:W-:-:S02]  /*1cc0*/  IMAD.MOV.U32 R235, RZ, RZ, R17 ;  /* 0x000000ffffeb7224 */ /* 0x000fc400078e0011 */
[----:B------:R-:W-:Y:S01]  /*1cd0*/  IMAD.MOV.U32 R236, RZ, RZ, R16 ;  /* 0x000000ffffec7224 */ /* 0x000fe200078e0010 */
[----:B------:R2:W-:Y:S01]  /*1ce0*/  STL.64 [R1+0x2d8], R212 ;  /* 0x0002d8d401007387 */ /* 0x0005e20000100a00 */
[----:B------:R-:W-:Y:S01]  /*1cf0*/  HGMMA.64x128x16.F32.BF16 R88, gdesc[UR12].tnspB, RZ, !UPT, gsb0 ;  /* 0x41e000000c5879f0 */ /* 0x000fe2000c0018ff */
[----:B------:R-:W-:Y:S01]  /*1d00*/  UIADD3 UR12, UR4, 0x600, URZ ;  /* 0x00000600040c7890 */ /* 0x000fe2000fffe03f */
[----:B------:R-:W-:Y:S01]  /*1d10*/  IMAD.MOV.U32 R237, RZ, RZ, R15 ;  /* 0x000000ffffed7224 */ /* 0x000fe200078e000f */
[----:B------:R3:W-:Y:S01]  /*1d20*/  STL.64 [R1+0x2d0], R210 ;  /* 0x0002d0d201007387 */ /* 0x0007e20000100a00 */
[----:B------:R-:W-:Y:S01]  /*1d30*/  UMOV UR13, 0x40000040 ;  /* 0x40000040000d7882 */ /* 0x000fe20000000000 */
[----:B------:R-:W-:Y:S02]  /*1d40*/  IMAD.MOV.U32 R239, RZ, RZ, R13 ;  /* 0x000000ffffef7224 */ /* 0x000fe400078e000d */
[----:B------:R4:W-:Y:S01]  /*1d50*/  STL.64 [R1+0x2c8], R208 ;  /* 0x0002c8d001007387 */ /* 0x0009e20000100a00 */
[----:B-1----:R-:W-:Y:S01]  /*1d60*/  MOV R214, R38 ;  /* 0x0000002600d67202 */ /* 0x002fe20000000f00 */
[----:B------:R-:W-:-:S02]  /*1d70*/  IMAD.MOV.U32 R215, RZ, RZ, R37 ;  /* 0x000000ffffd77224 */ /* 0x000fc400078e0025 */
[----:B------:R1:W-:Y:S01]  /*1d80*/  STL.64 [R1+0x2c0], R206 ;  /* 0x0002c0ce01007387 */ /* 0x0003e20000100a00 */
[----:B--2---:R-:W-:Y:S02]  /*1d90*/  IMAD.MOV.U32 R212, RZ, RZ, R40 ;  /* 0x000000ffffd47224 */ /* 0x004fe400078e0028 */
[----:B------:R-:W-:Y:S01]  /*1da0*/  IMAD.MOV.U32 R213, RZ, RZ, R39 ;  /* 0x000000ffffd57224 */ /* 0x000fe200078e0027 */
[----:B------:R2:W-:Y:S01]  /*1db0*/  STL.64 [R1+0x2b8], R204 ;  /* 0x0002b8cc01007387 */ /* 0x0005e20000100a00 */
[----:B---3--:R-:W-:Y:S02]  /*1dc0*/  IMAD.MOV.U32 R210, RZ, RZ, R42 ;  /* 0x000000ffffd27224 */ /* 0x008fe400078e002a */
[----:B------:R-:W-:Y:S01]  /*1dd0*/  IMAD.MOV.U32 R211, RZ, RZ, R41 ;  /* 0x000000ffffd37224 */ /* 0x000fe200078e0029 */
[----:B------:R3:W-:Y:S01]  /*1de0*/  STL.64 [R1+0x2b0], R202 ;  /* 0x0002b0ca01007387 */ /* 0x0007e20000100a00 */
[----:B----4-:R-:W-:Y:S01]  /*1df0*/  MOV R208, R44 ;  /* 0x0000002c00d07202 */ /* 0x010fe20000000f00 */
[----:B------:R-:W-:-:S02]  /*1e00*/  IMAD.MOV.U32 R209, RZ, RZ, R43 ;  /* 0x000000ffffd17224 */ /* 0x000fc400078e002b */
[----:B------:R4:W-:Y:S01]  /*1e10*/  STL.64 [R1+0x2a8], R200 ;  /* 0x0002a8c801007387 */ /* 0x0009e20000100a00 */
[----:B-1----:R-:W-:Y:S02]  /*1e20*/  IMAD.MOV.U32 R206, RZ, RZ, R46 ;  /* 0x000000ffffce7224 */ /* 0x002fe400078e002e */
[----:B------:R-:W-:Y:S01]  /*1e30*/  IMAD.MOV.U32 R207, RZ, RZ, R45 ;  /* 0x000000ffffcf7224 */ /* 0x000fe200078e002d */
[----:B------:R1:W-:Y:S01]  /*1e40*/  STL.64 [R1+0x2a0], R198 ;  /* 0x0002a0c601007387 */ /* 0x0003e20000100a00 */
[----:B--2---:R-:W-:Y:S02]  /*1e50*/  IMAD.MOV.U32 R204, RZ, RZ, R48 ;  /* 0x000000ffffcc7224 */ /* 0x004fe400078e0030 */
[----:B------:R-:W-:Y:S01]  /*1e60*/  IMAD.MOV.U32 R205, RZ, RZ, R47 ;  /* 0x000000ffffcd7224 */ /* 0x000fe200078e002f */
[----:B------:R2:W-:Y:S01]  /*1e70*/  STL.64 [R1+0x298], R196 ;  /* 0x000298c401007387 */ /* 0x0005e20000100a00 */
[----:B---3--:R-:W-:Y:S01]  /*1e80*/  MOV R202, R50 ;  /* 0x0000003200ca7202 */ /* 0x008fe20000000f00 */
[----:B------:R-:W-:-:S02]  /*1e90*/  IMAD.MOV.U32 R203, RZ, RZ, R49 ;  /* 0x000000ffffcb7224 */ /* 0x000fc400078e0031 */
[----:B------:R3:W-:Y:S01]  /*1ea0*/  STL.64 [R1+0x290], R194 ;  /* 0x000290c201007387 */ /* 0x0007e20000100a00 */
[----:B----4-:R-:W-:Y:S02]  /*1eb0*/  IMAD.MOV.U32 R200, RZ, RZ, R52 ;  /* 0x000000ffffc87224 */ /* 0x010fe400078e0034 */
[----:B------:R-:W-:Y:S01]  /*1ec0*/  IMAD.MOV.U32 R201, RZ, RZ, R51 ;  /* 0x000000ffffc97224 */ /* 0x000fe200078e0033 */
[----:B------:R4:W-:Y:S01]  /*1ed0*/  STL.64 [R1+0x288], R192 ;  /* 0x000288c001007387 */ /* 0x0009e20000100a00 */
[----:B-1----:R-:W-:Y:S02]  /*1ee0*/  IMAD.MOV.U32 R198, RZ, RZ, R54 ;  /* 0x000000ffffc67224 */ /* 0x002fe400078e0036 */
[----:B------:R-:W-:Y:S01]  /*1ef0*/  IMAD.MOV.U32 R199, RZ, RZ, R53 ;  /* 0x000000ffffc77224 */ /* 0x000fe200078e0035 */
[----:B------:R1:W-:Y:S01]  /*1f00*/  STL.64 [R1+0x280], R190 ;  /* 0x000280be01007387 */ /* 0x0003e20000100a00 */
[----:B--2---:R-:W-:Y:S01]  /*1f10*/  MOV R196, R56 ;  /* 0x0000003800c47202 */ /* 0x004fe20000000f00 */
[----:B------:R-:W-:-:S02]  /*1f20*/  IMAD.MOV.U32 R197, RZ, RZ, R55 ;  /* 0x000000ffffc57224 */ /* 0x000fc400078e0037 */
[----:B------:R2:W-:Y:S01]  /*1f30*/  STL.64 [R1+0x278], R188 ;  /* 0x000278bc01007387 */ /* 0x0005e20000100a00 */
[----:B---3--:R-:W-:Y:S02]  /*1f40*/  IMAD.MOV.U32 R194, RZ, RZ, R58 ;  /* 0x000000ffffc27224 */ /* 0x008fe400078e003a */
[----:B------:R-:W-:Y:S02]  /*1f50*/  IMAD.MOV.U32 R195, RZ, RZ, R57 ;  /* 0x000000ffffc37224 */ /* 0x000fe400078e0039 */
[----:B----4-:R-:W-:Y:S02]  /*1f60*/  IMAD.MOV.U32 R192, RZ, RZ, R60 ;  /* 0x000000ffffc07224 */ /* 0x010fe400078e003c */
[----:B------:R-:W-:Y:S01]  /*1f70*/  IMAD.MOV.U32 R193, RZ, RZ, R59 ;  /* 0x000000ffffc17224 */ /* 0x000fe200078e003b */
[----:B-1----:R-:W-:Y:S01]  /*1f80*/  MOV R190, R62 ;  /* 0x0000003e00be7202 */ /* 0x002fe20000000f00 */
[----:B------:R-:W-:Y:S02]  /*1f90*/  IMAD.MOV.U32 R191, RZ, RZ, R61 ;  /* 0x000000ffffbf7224 */ /* 0x000fe400078e003d */
[----:B------:R-:W-:-:S02]  /*1fa0*/  IMAD.MOV.U32 R240, RZ, RZ, R12 ;  /* 0x000000fffff07224 */ /* 0x000fc400078e000c */
[----:B--2---:R-:W-:Y:S02]  /*1fb0*/  IMAD.MOV.U32 R188, RZ, RZ, R64 ;  /* 0x000000ffffbc7224 */ /* 0x004fe400078e0040 */
        /* <DEDUP_REMOVED lines=11> */
[----:B------:R-:W-:-:S06]  /*2070*/  WARPGROUP.ARRIVE ;  /* 0x00000000000079c5 */ /* 0x000fcc0000000000 */
[----:B------:R-:W-:Y:S01]  /*2080*/  HGMMA.64x128x16.F32.BF16 R24, gdesc[UR12].tnspB, RZ, !UPT, gsb0 ;  /* 0x41e000000c1879f0 */ /* 0x000fe2000c0018ff */
[----:B------:R-:W-:Y:S02]  /*2090*/  UIADD3 UR12, UR4, 0x2, URZ ;  /* 0x00000002040c7890 */ /* 0x000fe4000fffe03f */
[----:B------:R-:W-:Y:S01]  /*20a0*/  UIADD3 UR14, UR8, 0x80, URZ ;  /* 0x00000080080e7890 */ /* 0x000fe2000fffe03f */
[----:B------:R-:W-:Y:S01]  /*20b0*/  UMOV UR13, 0x40000040 ;  /* 0x40000040000d7882 */ /* 0x000fe20000000000 */
[----:B------:R-:W-:Y:S01]  /*20c0*/  UMOV UR15, 0x40000040 ;  /* 0x40000040000f7882 */ /* 0x000fe20000000000 */
[----:B------:R-:W-:Y:S02]  /*20d0*/  WARPGROUP.DEPBAR.LE gsb0, 0x0 ;  /* 0x00008000000079c5 */ /* 0x000fe40000010000 */
[----:B------:R-:W-:-:S06]  /*20e0*/  WARPGROUP.ARRIVE ;  /* 0x00000000000079c5 */ /* 0x000fcc0000000000 */
[----:B------:R-:W-:Y:S03]  /*20f0*/  HGMMA.64x128x16.F32.BF16 R188, gdesc[UR12].tnspB, R188, gsb0 ;  /* 0x41e000000cbc79f0 */ /* 0x000fe600080018bc */
[----:B------:R-:W-:Y:S02]  /*2100*/  WARPGROUP.DEPBAR.LE gsb0, 0x0 ;  /* 0x00008000000079c5 */ /* 0x000fe40000010000 */
[----:B------:R-:W-:Y:S04]  /*2110*/  STL.64 [R1], R188 ;  /* 0x000000bc01007387 */ /* 0x000fe80000100a00 */
[----:B------:R-:W-:Y:S04]  /*2120*/  STL.64 [R1+0x8], R190 ;  /* 0x000008be01007387 */ /* 0x000fe80000100a00 */
        /* <DEDUP_REMOVED lines=11> */
[----:B------:R1:W-:Y:S04]  /*21e0*/  STL.64 [R1+0x68], R214 ;  /* 0x000068d601007387 */ /* 0x0003e80000100a00 */
        /* <DEDUP_REMOVED lines=18> */
[----:B-1----:R-:W2:Y:S04]  /*2310*/  LDL.LU.64 R214, [R1+0x2e0] ;  /* 0x0002e00001d67983 */ /* 0x002ea80000300a00 */
[----:B------:R-:W2:Y:S04]  /*2320*/  LDL.LU.64 R212, [R1+0x2d8] ;  /* 0x0002d80001d47983 */ /* 0x000ea80000300a00 */
        /* <DEDUP_REMOVED lines=11> */
[----:B------:R-:W2:Y:S01]  /*23e0*/  LDL.LU.64 R188, [R1+0x278] ;  /* 0x0002780001bc7983 */ /* 0x000ea20000300a00 */
[----:B------:R-:W-:Y:S01]  /*23f0*/  UIADD3 UR12, UR4, 0x202, URZ ;  /* 0x00000202040c7890 */ /* 0x000fe2000fffe03f */
[----:B------:R-:W-:Y:S01]  /*2400*/  UMOV UR13, 0x40000040 ;  /* 0x40000040000d7882 */ /* 0x000fe20000000000 */
[----:B--2---:R-:W-:-:S07]  /*2410*/  WARPGROUP.ARRIVE ;  /* 0x00000000000079c5 */ /* 0x004fce0000000000 */
[----:B------:R-:W-:Y:S01]  /*2420*/  HGMMA.64x128x16.F32.BF16 R152, gdesc[UR12].tnspB, R152, gsb0 ;  /* 0x41e000000c9879f0 */ /* 0x000fe20008001898 */
[----:B------:R-:W-:Y:S02]  /*2430*/  UIADD3 UR12, UR4, 0x402, URZ ;  /* 0x00000402040c7890 */ /* 0x000fe4000fffe03f */
[----:B------:R-:W-:Y:S02]  /*2440*/  WARPGROUP.DEPBAR.LE gsb0, 0x0 ;  /* 0x00008000000079c5 */ /* 0x000fe40000010000 */
        /* <DEDUP_REMOVED lines=32> */
[----:B-1----:R-:W2:Y:S04]  /*2650*/  LDL.LU.64 R152, [R1] ;  /* 0x0000000001987983 */ /* 0x002ea80000300a00 */
        /* <DEDUP_REMOVED lines=31> */
[----:B------:R-:W-:Y:S01]  /*2850*/  WARPGROUP.ARRIVE ;  /* 0x00000000000079c5 */ /* 0x000fe20000000000 */
[----:B------:R-:W-:-:S05]  /*2860*/  UMOV UR13, 0x40000040 ;  /* 0x40000040000d7882 */ /* 0x000fca0000000000 */
[----:B------:R-:W-:Y:S01]  /*2870*/  HGMMA.64x128x16.F32.BF16 R88, gdesc[UR12].tnspB, R88, gsb0 ;  /* 0x41e000000c5879f0 */ /* 0x000fe20008001858 */
[----:B------:R-:W-:Y:S01]  /*2880*/  UIADD3 UR12, UR4, 0x602, URZ ;  /* 0x00000602040c7890 */ /* 0x000fe2000fffe03f */
[----:B------:R-:W-:Y:S01]  /*2890*/  UMOV UR13, 0x40000040 ;  /* 0x40000040000d7882 */ /* 0x000fe20000000000 */
[----:B------:R-:W-:Y:S02]  /*28a0*/  WARPGROUP.DEPBAR.LE gsb0, 0x0 ;  /* 0x00008000000079c5 */ /* 0x000fe40000010000 */
[----:B------:R-:W-:-:S07]  /*28b0*/  WARPGROUP.ARRIVE ;  /* 0x00000000000079c5 */ /* 0x000fce0000000000 */
[----:B------:R-:W-:Y:S01]  /*28c0*/  HGMMA.64x128x16.F32.BF16 R24, gdesc[UR12].tnspB, R24, gsb0 ;  /* 0x41e000000c1879f0 */ /* 0x000fe20008001818 */
[----:B------:R-:W-:Y:S02]  /*28d0*/  UIADD3 UR12, UR4, 0x4, URZ ;  /* 0x00000004040c7890 */ /* 0x000fe4000fffe03f */
[----:B------:R-:W-:Y:S01]  /*28e0*/  UIADD3 UR14, UR8, 0x100, URZ ;  /* 0x00000100080e7890 */ /* 0x000fe2000fffe03f */
[----:B------:R-:W-:Y:S01]  /*28f0*/  UMOV UR13, 0x40000040 ;  /* 0x40000040000d7882 */ /* 0x000fe20000000000 */
[----:B------:R-:W-:Y:S01]  /*2900*/  UMOV UR15, 0x40000040 ;  /* 0x40000040000f7882 */ /* 0x000fe20000000000 */
[----:B------:R-:W-:Y:S02]  /*2910*/  WARPGROUP.DEPBAR.LE gsb0, 0x0 ;  /* 0x00008000000079c5 */ /* 0x000fe40000010000 */
[----:B--2---:R-:W-:-:S06]  /*2920*/  WARPGROUP.ARRIVE ;  /* 0x00000000000079c5 */ /* 0x004fcc0000000000 */
[----:B------:R-:W-:Y:S03]  /*2930*/  HGMMA.64x128x16.F32.BF16 R152, gdesc[UR12].tnspB, R152, gsb0 ;  /* 0x41e000000c9879f0 */ /* 0x000fe60008001898 */
[----:B------:R-:W-:Y:S02]  /*2940*/  WARPGROUP.DEPBAR.LE gsb0, 0x0 ;  /* 0x00008000000079c5 */ /* 0x000fe40000010000 */
[----:B------:R-:W-:Y:S01]  /*2950*/  STL.64 [R1], R152 ;  /* 0x0000009801007387 */ /* 0x000fe20000100a00 */
[----:B------:R-:W-:Y:S01]  /*2960*/  MOV R2, R214 ;  /* 0x000000d600027202 */ /* 0x000fe20000000f00 */
[----:B------:R-:W-:Y:S01]  /*2970*/  IMAD.MOV.U32 R0, RZ, RZ, R215 ;  /* 0x000000ffff007224 */ /* 0x000fe200078e00d7 */
[----:B------:R-:W-:Y:S01]  /*2980*/  MOV R10, R208 ;  /* 0x000000d0000a7202 */ /* 0x000fe20000000f00 */
[----:B------:R1:W-:Y:S01]  /*2990*/  STL.64 [R1+0x8], R154 ;  /* 0x0000089a01007387 */ /* 0x0003e20000100a00 */
[----:B------:R-:W-:Y:S01]  /*29a0*/  IMAD.MOV.U32 R6, RZ, RZ, R212 ;  /* 0x000000ffff067224 */ /* 0x000fe200078e00d4 */
[----:B------:R-:W-:Y:S01]  /*29b0*/  MOV R16, R202 ;  /* 0x000000ca00107202 */ /* 0x000fe20000000f00 */
[----:B------:R-:W-:Y:S01]  /*29c0*/  IMAD.MOV.U32 R3, RZ, RZ, R213 ;  /* 0x000000ffff037224 */ /* 0x000fe200078e00d5 */
[----:B------:R-:W2:Y:S01]  /*29d0*/  LDL.LU.64 R214, [R1+0x270] ;  /* 0x0002700001d67983 */ /* 0x000ea20000300a00 */
        /* <DEDUP_REMOVED lines=28> */
[----:B------:R-:W-:-:S02]  /*2ba0*/  IMAD.MOV.U32 R23, RZ, RZ, R195 ;  /* 0x000000ffff177224 */ /* 0x000fc400078e00c3 */
[----:B------:R-:W-:Y:S01]  /*2bb0*/  IMAD.MOV.U32 R228, RZ, RZ, R192 ;  /* 0x000000ffffe47224 */ /* 0x000fe200078e00c0 */
[----:B------:R-:W2:Y:S01]  /*2bc0*/  LDL.LU.64 R198, [R1+0x230] ;  /* 0x0002300001c67983 */ /* 0x000ea20000300a00 */
[----:B------:R-:W-:Y:S02]  /*2bd0*/  IMAD.MOV.U32 R229, RZ, RZ, R193 ;  /* 0x000000ffffe57224 */ /* 0x000fe400078e00c1 */
[----:B------:R-:W-:Y:S01]  /*2be0*/  IMAD.MOV.U32 R227, RZ, RZ, R191 ;  /* 0x000000ffffe37224 */ /* 0x000fe200078e00bf */
[----:B------:R-:W2:Y:S01]  /*2bf0*/  LDL.LU.64 R196, [R1+0x228] ;  /* 0x0002280001c47983 */ /* 0x000ea20000300a00 */
[----:B------:R-:W-:Y:S02]  /*2c00*/  IMAD.MOV.U32 R224, RZ, RZ, R188 ;  /* 0x000000ffffe07224 */ /* 0x000fe400078e00bc */
        /* <DEDUP_REMOVED lines=41> */
[----:B------:R-:W-:-:S03]  /*2ea0*/  IMAD.MOV.U32 R4, RZ, RZ, R157 ;  /* 0x000000ffff047224 */ /* 0x000fc600078e009d */
[----:B------:R-:W2:Y:S04]  /*2eb0*/  LDL.LU.64 R166, [R1+0x1b0] ;  /* 0x0001b00001a67983 */ /* 0x000ea80000300a00 */
[----:B------:R-:W2:Y:S04]  /*2ec0*/  LDL.LU.64 R164, [R1+0x1a8] ;  /* 0x0001a80001a47983 */ /* 0x000ea80000300a00 */
[----:B------:R-:W2:Y:S04]  /*2ed0*/  LDL.LU.64 R162, [R1+0x1a0] ;  /* 0x0001a00001a27983 */ /* 0x000ea80000300a00 */
[----:B------:R-:W2:Y:S04]  /*2ee0*/  LDL.LU.64 R160, [R1+0x198] ;  /* 0x0001980001a07983 */ /* 0x000ea80000300a00 */
[----:B------:R-:W2:Y:S04]  /*2ef0*/  LDL.LU.64 R158, [R1+0x190] ;  /* 0x00019000019e7983 */ /* 0x000ea80000300a00 */
[----:B------:R-:W2:Y:S04]  /*2f00*/  LDL.LU.64 R156, [R1+0x188] ;  /* 0x00018800019c7983 */ /* 0x000ea80000300a00 */
[----:B-1----:R-:W2:Y:S04]  /*2f10*/  LDL.LU.64 R154, [R1+0x180] ;  /* 0x00018000019a7983 */ /* 0x002ea80000300a00 */
[----:B------:R-:W2:Y:S01]  /*2f20*/  LDL.LU.64 R152, [R1+0x178] ;  /* 0x0001780001987983 */ /* 0x000ea20000300a00 */
[----:B------:R-:W-:Y:S01]  /*2f30*/  UIADD3 UR12, UR4, 0x204, URZ ;  /* 0x00000204040c7890 */ /* 0x000fe2000fffe03f */
[----:B------:R-:W-:Y:S01]  /*2f40*/  UMOV UR13, 0x40000040 ;  /* 0x40000040000d7882 */ /* 0x000fe20000000000 */
[----:B--2---:R-:W-:-:S07]  /*2f50*/  WARPGROUP.ARRIVE ;  /* 0x00000000000079c5 */ /* 0x004fce0000000000 */
[----:B------:R-:W-:Y:S01]  /*2f60*/  HGMMA.64x128x16.F32.BF16 R152, gdesc[UR12].tnspB, R152, gsb0 ;  /* 0x41e000000c9879f0 */ /* 0x000fe20008001898 */
[----:B------:R-:W-:Y:S01]  /*2f70*/  UIADD3 UR12, UR4, 0x404, URZ ;  /* 0x00000404040c7890 */ /* 0x000fe2000fffe03f */
[----:B------:R-:W-:Y:S01]  /*2f80*/  UMOV UR13, 0x40000040 ;  /* 0x40000040000d7882 */ /* 0x000fe20000000000 */
        /* <DEDUP_REMOVED lines=15> */
[----:B-1----:R-:W2:Y:S04]  /*3080*/  LDL.LU R188, [R1] ;  /* 0x0000000001bc7983 */ /* 0x002ea80000300800 */
[----:B------:R-:W2:Y:S04]  /*3090*/  LDL.LU R189, [R1+0x4] ;  /* 0x0000040001bd7983 */ /* 0x000ea80000300800 */
[----:B------:R-:W2:Y:S04]  /*30a0*/  LDL.LU R190, [R1+0x8] ;  /* 0x0000080001be7983 */ /* 0x000ea80000300800 */
[----:B------:R-:W2:Y:S01]  /*30b0*/  LDL.LU R191, [R1+0xc] ;  /* 0x00000c0001bf7983 */ /* 0x000ea20000300800 */
[----:B------:R-:W-:-:S06]  /*30c0*/  WARPGROUP.ARRIVE ;  /* 0x00000000000079c5 */ /* 0x000fcc0000000000 */
[----:B------:R-:W-:Y:S01]  /*30d0*/  HGMMA.64x128x16.F32.BF16 R88, gdesc[UR12].tnspB, R88, gsb0 ;  /* 0x41e000000c5879f0 */ /* 0x000fe20008001858 */
[----:B------:R-:W-:Y:S01]  /*30e0*/  UIADD3 UR12, UR4, 0x604, URZ ;  /* 0x00000604040c7890 */ /* 0x000fe2000fffe03f */
        /* <DEDUP_REMOVED lines=17> */
[----:B------:R-:W-:Y:S01]  /*3200*/  IMAD.MOV.U32 R207, RZ, RZ, R239 ;  /* 0x000000ffffcf7224 */ /* 0x000fe200078e00ef */
[----:B------:R-:W-:Y:S02]  /*3210*/  WARPGROUP.DEPBAR.LE gsb0, 0x0 ;  /* 0x00008000000079c5 */ /* 0x000fe40000010000 */
[----:B------:R-:W-:-:S06]  /*3220*/  WARPGROUP.ARRIVE ;  /* 0x00000000000079c5 */ /* 0x000fcc0000000000 */
[----:B------:R-:W-:Y:S01]  /*3230*/  HGMMA.64x128x16.F32.BF16 R24, gdesc[UR12].tnspB, R24, gsb0 ;  /* 0x41e000000c1879f0 */ /* 0x000fe20008001818 */
        /* <DEDUP_REMOVED lines=22> */
[----:B------:R-:W-:Y:S01]  /*33a0*/  IMAD.MOV.U32 R251, RZ, RZ, R0 ;  /* 0x000000fffffb7224 */ /* 0x000fe200078e0000 */
[----:B------:R-:W-:Y:S01]  /*33b0*/  UIADD3 UR12, UR4, 0x6, URZ ;  /* 0x00000006040c7890 */ /* 0x000fe2000fffe03f */
[----:B------:R-:W-:Y:S01]  /*33c0*/  IMAD.MOV.U32 R231, RZ, RZ, R23 ;  /* 0x000000ffffe77224 */ /* 0x000fe200078e0017 */
[----:B------:R-:W-:Y:S01]  /*33d0*/  UIADD3 UR14, UR8, 0x180, URZ ;  /* 0x00000180080e7890 */ /* 0x000fe2000fffe03f */
[----:B------:R-:W-:Y:S01]  /*33e0*/  IMAD.MOV.U32 R233, RZ, RZ, R21 ;  /* 0x000000ffffe97224 */ /* 0x000fe200078e0015 */
[----:B------:R-:W-:Y:S01]  /*33f0*/  UMOV UR13, 0x40000040 ;  /* 0x40000040000d7882 */ /* 0x000fe20000000000 */
[----:B------:R-:W-:Y:S01]  /*3400*/  IMAD.MOV.U32 R234, RZ, RZ, R20 ;  /* 0x000000ffffea7224 */ /* 0x000fe200078e0014 */
[----:B------:R-:W-:Y:S01]  /*3410*/  UMOV UR15, 0x40000040 ;  /* 0x40000040000f7882 */ /* 0x000fe20000000000 */
[----:B------:R-:W-:Y:S01]  /*3420*/  IMAD.MOV.U32 R236, RZ, RZ, R18 ;  /* 0x000000ffffec7224 */ /* 0x000fe200078e0012 */
[----:B------:R1:W5:Y:S01]  /*3430*/  LDL.LU R5, [R1+0x174] ;  /* 0x0001740001057983 */ /* 0x0003620000300800 */
[----:B------:R-:W-:-:S03]  /*3440*/  IMAD.MOV.U32 R237, RZ, RZ, R17 ;  /* 0x000000ffffed7224 */ /* 0x000fc600078e0011 */
[----:B------:R1:W5:Y:S01]  /*3450*/  LDL.LU R4, [R1+0x170] ;  /* 0x0001700001047983 */ /* 0x0003620000300800 */
[----:B------:R-:W-:Y:S02]  /*3460*/  WARPGROUP.DEPBAR.LE gsb0, 0x0 ;  /* 0x00008000000079c5 */ /* 0x000fe40000010000 */
[----:B--2---:R-:W-:-:S06]  /*3470*/  WARPGROUP.ARRIVE ;  /* 0x00000000000079c5 */ /* 0x004fcc0000000000 */
        /* <DEDUP_REMOVED lines=34> */
[----:B--2---:R-:W2:Y:S04]  /*36a0*/  LDL.LU.64 R214, [R1+0x168] ;  /* 0x0001680001d67983 */ /* 0x004ea80000300a00 */
        /* <DEDUP_REMOVED lines=20> */
[----:B------:R-:W-:-:S07]  /*37f0*/  WARPGROUP.ARRIVE ;  /* 0x00000000000079c5 */ /* 0x000fce0000000000 */
[----:B------:R-:W-:Y:S01]  /*3800*/  HGMMA.64x128x16.F32.BF16 R88, gdesc[UR12].tnspB, R88, gsb0 ;  /* 0x41e000000c5879f0 */ /* 0x000fe20008001858 */
[----:B------:R-:W-:Y:S01]  /*3810*/  UIADD3 UR12, UR4, 0x606, URZ ;  /* 0x00000606040c7890 */ /* 0x000fe2000fffe03f */
[----:B------:R-:W-:Y:S02]  /*3820*/  UMOV UR13, 0x40000040 ;  /* 0x40000040000d7882 */ /* 0x000fe40000000000 */
[----:B------:R-:W-:Y:S01]  /*3830*/  UMOV UR4, 0x1 ;  /* 0x0000000100047882 */ /* 0x000fe20000000000 */
[----:B------:R-:W-:Y:S02]  /*3840*/  WARPGROUP.DEPBAR.LE gsb0, 0x0 ;  /* 0x00008000000079c5 */ /* 0x000fe40000010000 */
[----:B------:R-:W-:-:S06]  /*3850*/  WARPGROUP.ARRIVE ;  /* 0x00000000000079c5 */ /* 0x000fcc0000000000 */
[----:B-1----:R-:W-:Y:S03]  /*3860*/  HGMMA.64x128x16.F32.BF16 R24, gdesc[UR12].tnspB, R24, gsb0 ;  /* 0x41e000000c1879f0 */ /* 0x002fe60008001818 */
[----:B------:R-:W-:Y:S02]  /*3870*/  WARPGROUP.DEPBAR.LE gsb0, 0x0 ;  /* 0x00008000000079c5 */ /* 0x000fe40000010000 */
.L_x_14:
[----:B------:R-:W-:-:S04]  /*3880*/  UISETP.LT.AND UP0, UPT, UR5, 0x1, UPT ;  /* 0x000000010500788c */ /* 0x000fc8000bf01270 */
[----:B------:R-:W-:-:S04]  /*3890*/  USEL UR7, UR5, 0x1, UP0 ;  /* 0x0000000105077887 */ /* 0x000fc80008000000 */
[----:B------:R-:W-:-:S04]  /*38a0*/  UIADD3 UR7, UR5, -UR7, URZ ;  /* 0x8000000705077290 */ /* 0x000fc8000fffe03f */
[----:B------:R-:W-:-:S06]  /*38b0*/  UISETP.GE.AND UP0, UPT, UR7, 0x1, UPT ;  /* 0x000000010700788c */ /* 0x000fcc000bf06270 */
[----:B------:R-:W-:-:S13]  /*38c0*/  PLOP3.LUT P1, PT, PT, PT, UP0, 0x80, 0x0 ;  /* 0x000000000000781c */ /* 0x000fda0003f2f008 */
[----:B------:R-:W-:Y:S05]  /*38d0*/  @!P1 BRA `(.L_x_17) ;  /* 0x0000002800b09947 */ /* 0x000fea0003800000 */
[----:B------:R-:W-:Y:S01]  /*38e0*/  IMAD.MOV.U32 R3, RZ, RZ, RZ ;  /* 0x000000ffff037224 */ /* 0x000fe200078e00ff */
[----:B------:R-:W-:Y:S02]  /*38f0*/  ULOP3.LUT UR23, UR6, 0x1, URZ, 0xfc, !UPT ;  /* 0x0000000106177892 */ /* 0x000fe4000f8efc3f */
[----:B------:R-:W-:Y:S01]  /*3900*/  UISETP.NE.U32.AND UP0, UPT, UR4, URZ, UPT ;  /* 0x0000003f0400728c */ /* 0x000fe2000bf05070 */
[----:B------:R-:W-:Y:S01]  /*3910*/  UMOV UR8, UR7 ;  /* 0x0000000700087c82 */ /* 0x000fe20008000000 */
[----:B------:R-:W-:-:S09]  /*3920*/  UMOV UR5, URZ ;  /* 0x0000003f00057c82 */ /* 0x000fd20008000000 */
.L_x_22:
[----:B------:R-:W-:-:S06]  /*3930*/  UISETP.NE.AND UP1, UPT, UR23, 0x3, UPT ;  /* 0x000000031700788c */ /* 0x000fcc000bf25270 */
[----:B------:R-:W-:-:S13]  /*3940*/  PLOP3.LUT P2, PT, PT, PT, UP1, 0x80, 0x0 ;  /* 0x000000000000781c */ /* 0x000fda0003f4f018 */
[----:B------:R-:W-:Y:S05]  /*3950*/  @!P2 BRA `(.L_x_18) ;  /* 0x000000000004a947 */ /* 0x000fea0003800000 */
[----:B------:R-:W-:Y:S01]  /*3960*/  BPT.TRAP 0x1 ;  /* 0x000000040000795c */ /* 0x000fe20000300000 */
.L_x_18:
[----:B------:R-:W1:Y:S01]  /*3970*/  S2UR UR10, SR_CgaCtaId ;  /* 0x00000000000a79c3 */ /* 0x000e620000008800 */
[----:B------:R-:W-:Y:S01]  /*3980*/  UMOV UR9, 0x400 ;  /* 0x0000040000097882 */ /* 0x000fe20000000000 */
[----:B------:R-:W-:Y:S01]  /*3990*/  SHF.L.U32 R2, R3, 0x1f, RZ ;  /* 0x0000001f03027819 */ /* 0x000fe200000006ff */
[----:B-1----:R-:W-:-:S04]  /*39a0*/  ULEA UR9, UR10, UR9, 0x18 ;  /* 0x000000090a097291 */ /* 0x002fc8000f8ec03f */
[----:B------:R-:W-:-:S12]  /*39b0*/  ULEA UR10, UR4, UR9, 0x3 ;  /* 0x00000009040a7291 */ /* 0x000fd8000f8e183f */
.L_x_19:
[----:B-1----:R-:W-:-:S04]  /*39c0*/  MOV R0, UR10 ;  /* 0x0000000a00007c02 */ /* 0x002fc80008000f00 */
[----:B------:R1:W2:Y:S03]  /*39d0*/  SYNCS.PHASECHK.TRANS64.TRYWAIT P1, [R0+URZ+0x30000], R2 ;  /* 0x03000002000075a7 */ /* 0x0002a6000802017f */
[----:B--2---:R-:W-:Y:S05]  /*39e0*/  @!P1 NANOSLEEP.SYNCS 0x989680 ;  /* 0x009896800000995d */ /* 0x004fea0003900000 */
[----:B------:R-:W2:Y:S02]  /*39f0*/  @!P1 SYNCS.PHASECHK.TRANS64 P1, [R0+URZ+0x30000], R2 ;  /* 0x03000002000095a7 */ /* 0x000ea4000802007f */
[----:B--2---:R-:W-:Y:S05]  /*3a00*/  @!P1 BRA `(.L_x_19) ;  /* 0xfffffffc00ec9947 */ /* 0x004fea000383ffff */
        /* <DEDUP_REMOVED lines=32> */
[----:B--2---:R-:W2:Y:S04]  /*3c10*/  LDL.LU.64 R24, [R1] ;  /* 0x0000000001187983 */ /* 0x004ea80000300a00 */
        /* <DEDUP_REMOVED lines=31> */
[----:B------:R-:W-:-:S02]  /*3e10*/  UIADD3 UR12, UR9, 0x20000, URZ ;  /* 0x00020000090c7890 */ /* 0x000fc4000fffe03f */
[----:B------:R-:W-:Y:S01]  /*3e20*/  USHF.R.U32.HI UR10, URZ, 0x4, UR9 ;  /* 0x000000043f0a7899 */ /* 0x000fe20008011609 */
[----:B-----5:R-:W-:Y:S01]  /*3e30*/  STL [R1+0x178], R5 ;  /* 0x0001780501007387 */ /* 0x020fe20000100800 */
[----:B------:R-:W-:Y:S02]  /*3e40*/  USHF.R.U32.HI UR12, URZ, 0x4, UR12 ;  /* 0x000000043f0c7899 */ /* 0x000fe4000801160c */
[----:B------:R-:W-:Y:S01]  /*3e50*/  ULOP3.LUT UR10, UR10, 0x3fff, URZ, 0xc0, !UPT ;  /* 0x00003fff0a0a7892 */ /* 0x000fe2000f8ec03f */
[----:B------:R3:W-:Y:S01]  /*3e60*/  STL [R1+0x174], R4 ;  /* 0x0001740401007387 */ /* 0x0007e20000100800 */
[----:B------:R-:W-:Y:S02]  /*3e70*/  ULOP3.LUT UR12, UR12, 0x3fff, URZ, 0xc0, !UPT ;  /* 0x00003fff0c0c7892 */ /* 0x000fe4000f8ec03f */
[----:B------:R-:W-:Y:S01]  /*3e80*/  ULOP3.LUT UR10, UR10, 0x10000, URZ, 0xfc, !UPT ;  /* 0x000100000a0a7892 */ /* 0x000fe2000f8efc3f */
[----:B------:R4:W-:Y:S01]  /*3e90*/  STL [R1+0x170], R3 ;  /* 0x0001700301007387 */ /* 0x0009e20000100800 */
[----:B------:R-:W-:-:S02]  /*3ea0*/  ULOP3.LUT UR12, UR12, 0x2000000, URZ, 0xfc, !UPT ;  /* 0x020000000c0c7892 */ /* 0x000fc4000f8efc3f */
[----:B------:R-:W-:Y:S02]  /*3eb0*/  ULEA UR10, UR4, UR10, 0xb ;  /* 0x0000000a040a7291 */ /* 0x000fe4000f8e583f */
[----:B------:R-:W-:Y:S01]  /*3ec0*/  ULEA UR12, UR4, UR12, 0xa ;  /* 0x0000000c040c7291 */ /* 0x000fe2000f8e503f */
[----:B------:R-:W-:Y:S01]  /*3ed0*/  UMOV UR17, 0x40000040 ;  /* 0x4000004000117882 */ /* 0x000fe20000000000 */
[----:B------:R-:W-:-:S03]  /*3ee0*/  UMOV UR19, 0x40000040 ;  /* 0x4000004000137882 */ /* 0x000fc60000000000 */
[----:B------:R-:W-:Y:S02]  /*3ef0*/  UMOV UR16, UR10 ;  /* 0x0000000a00107c82 */ /* 0x000fe40008000000 */
[----:B------:R-:W-:Y:S01]  /*3f00*/  UMOV UR18, UR12 ;  /* 0x0000000c00127c82 */ /* 0x000fe20008000000 */
[----:B--2---:R-:W-:-:S06]  /*3f10*/  WARPGROUP.ARRIVE ;  /* 0x00000000000079c5 */ /* 0x004fcc0000000000 */
[----:B------:R-:W-:Y:S01]  /*3f20*/  HGMMA.64x128x16.F32.BF16 R24, gdesc[UR16].tnspB, R24, UP0, gsb0 ;  /* 0x41e00000101879f0 */ /* 0x000fe2000b801818 */
[----:B------:R-:W-:Y:S01]  /*3f30*/  UIADD3 UR16, UR10, 0x200, URZ ;  /* 0x000002000a107890 */ /* 0x000fe2000fffe03f */
[----:B------:R-:W-:Y:S01]  /*3f40*/  UMOV UR17, 0x40000040 ;  /* 0x4000004000117882 */ /* 0x000fe20000000000 */
[----:B------:R-:W-:Y:S02]  /*3f50*/  WARPGROUP.DEPBAR.LE gsb0, 0x0 ;  /* 0x00008000000079c5 */ /* 0x000fe40000010000 */
[----:B------:R-:W-:Y:S01]  /*3f60*/  STL.64 [R1], R24 ;  /* 0x0000001801007387 */ /* 0x000fe20000100a00 */
[----:B-1----:R-:W-:Y:S01]  /*3f70*/  IMAD.MOV.U32 R2, RZ, RZ, R86 ;  /* 0x000000ffff027224 */ /* 0x002fe200078e0056 */
[----:B------:R-:W-:Y:S01]  /*3f80*/  MOV R0, R87 ;  /* 0x0000005700007202 */ /* 0x000fe20000000f00 */
[----:B---3--:R-:W-:Y:S01]  /*3f90*/  IMAD.MOV.U32 R4, RZ, RZ, R84 ;  /* 0x000000ffff047224 */ /* 0x008fe200078e0054 */
[----:B------:R1:W-:Y:S01]  /*3fa0*/  STL.64 [R1+0x8], R26 ;  /* 0x0000081a01007387 */ /* 0x0003e20000100a00 */
[----:B----4-:R-:W-:Y:S01]  /*3fb0*/  IMAD.MOV.U32 R3, RZ, RZ, R85 ;  /* 0x000000ffff037224 */ /* 0x010fe200078e0055 */
        /* <DEDUP_REMOVED lines=20> */
[----:B------:R-:W-:Y:S01]  /*4100*/  WARPGROUP.ARRIVE ;  /* 0x00000000000079c5 */ /* 0x000fe20000000000 */
        /* <DEDUP_REMOVED lines=11> */
[----:B------:R-:W-:Y:S01]  /*41c0*/  HGMMA.64x128x16.F32.BF16 R152, gdesc[UR16].tnspB, R152, UP0, gsb0 ;  /* 0x41e00000109879f0 */ /* 0x000fe2000b801898 */
        /* <DEDUP_REMOVED lines=48> */
[----:B------:R-:W2:Y:S04]  /*44d0*/  LDL.LU.64 R40, [R1+0x330] ;  /* 0x0003300001287983 */ /* 0x000ea80000300a00 */
        /* <DEDUP_REMOVED lines=8> */
[----:B------:R-:W-:-:S03]  /*4560*/  WARPGROUP.DEPBAR.LE gsb0, 0x0 ;  /* 0x00008000000079c5 */ /* 0x000fc60000010000 */
        /* <DEDUP_REMOVED lines=14> */
[----:B-1----:R-:W3:Y:S04]  /*4650*/  LDL.LU R188, [R1] ;  /* 0x0000000001bc7983 */ /* 0x002ee80000300800 */
[----:B------:R-:W3:Y:S04]  /*4660*/  LDL.LU R189, [R1+0x4] ;  /* 0x0000040001bd7983 */ /* 0x000ee80000300800 */
[----:B------:R-:W3:Y:S04]  /*4670*/  LDL.LU R190, [R1+0x8] ;  /* 0x0000080001be7983 */ /* 0x000ee80000300800 */
[----:B------:R-:W3:Y:S01]  /*4680*/  LDL.LU R191, [R1+0xc] ;  /* 0x00000c0001bf7983 */ /* 0x000ee20000300800 */
[----:B------:R-:W-:Y:S01]  /*4690*/  UIADD3 UR16, UR10, 0x400, URZ ;  /* 0x000004000a107890 */ /* 0x000fe2000fffe03f */
[----:B------:R-:W-:Y:S01]  /*46a0*/  WARPGROUP.ARRIVE ;  /* 0x00000000000079c5 */ /* 0x000fe20000000000 */
[----:B------:R-:W-:-:S07]  /*46b0*/  UMOV UR17, 0x40000040 ;  /* 0x4000004000117882 */ /* 0x000fce0000000000 */
[----:B------:R-:W-:Y:S01]  /*46c0*/  HGMMA.64x128x16.F32.BF16 R88, gdesc[UR16].tnspB, R88, UP0, gsb0 ;  /* 0x41e00000105879f0 */ /* 0x000fe2000b801858 */
        /* <DEDUP_REMOVED lines=15> */
[----:B------:R-:W-:Y:S02]  /*47c0*/  IMAD.MOV.U32 R202, RZ, RZ, R242 ;  /* 0x000000ffffca7224 */ /* 0x000fe400078e00f2 */
[----:B------:R-:W-:Y:S01]  /*47d0*/  IMAD.MOV.U32 R204, RZ, RZ, R240 ;  /* 0x000000ffffcc7224 */ /* 0x000fe200078e00f0 */
[----:B------:R-:W-:Y:S01]  /*47e0*/  MOV R240, R12 ;  /* 0x0000000c00f07202 */ /* 0x000fe20000000f00 */
[----:B------:R-:W-:Y:S01]  /*47f0*/  IMAD.MOV.U32 R205, RZ, RZ, R239 ;  /* 0x000000ffffcd7224 */ /* 0x000fe200078e00ef */
[----:B------:R-:W-:Y:S02]  /*4800*/  WARPGROUP.DEPBAR.LE gsb0, 0x0 ;  /* 0x00008000000079c5 */ /* 0x000fe40000010000 */
[----:B--2---:R-:W-:-:S06]  /*4810*/  WARPGROUP.ARRIVE ;  /* 0x00000000000079c5 */ /* 0x004fcc0000000000 */
[----:B------:R-:W-:Y:S01]  /*4820*/  HGMMA.64x128x16.F32.BF16 R24, gdesc[UR16].tnspB, R24, UP0, gsb0 ;  /* 0x41e00000101879f0 */ /* 0x000fe2000b801818 */
[----:B------:R-:W-:Y:S02]  /*4830*/  IMAD.MOV.U32 R206, RZ, RZ, R238 ;  /* 0x000000ffffce7224 */ /* 0x000fe400078e00ee */
        /* <DEDUP_REMOVED lines=29> */
[----:B------:R-:W-:Y:S02]  /*4a10*/  UIADD3 UR16, UR10, 0x2, URZ ;  /* 0x000000020a107890 */ /* 0x000fe4000fffe03f */
[----:B------:R-:W-:Y:S01]  /*4a20*/  UIADD3 UR18, UR12, 0x80, URZ ;  /* 0x000000800c127890 */ /* 0x000fe2000fffe03f */
[----:B------:R-:W-:Y:S01]  /*4a30*/  UMOV UR17, 0x40000040 ;  /* 0x4000004000117882 */ /* 0x000fe20000000000 */
[----:B------:R-:W-:Y:S01]  /*4a40*/  UMOV UR19, 0x40000040 ;  /* 0x4000004000137882 */ /* 0x000fe20000000000 */
[----:B------:R-:W-:-:S02]  /*4a50*/  WARPGROUP.DEPBAR.LE gsb0, 0x0 ;  /* 0x00008000000079c5 */ /* 0x000fc40000010000 */
[----:B---3--:R-:W-:-:S06]  /*4a60*/  WARPGROUP.ARRIVE ;  /* 0x00000000000079c5 */ /* 0x008fcc0000000000 */
        /* <DEDUP_REMOVED lines=135> */
[----:B------:R-:W-:Y:S02]  /*52e0*/  IMAD.MOV.U32 R2, RZ, RZ, R214 ;  /* 0x000000ffff027224 */ /* 0x000fe400078e00d6 */
[----:B------:R-:W-:Y:S01]  /*52f0*/  IMAD.MOV.U32 R0, RZ, RZ, R215 ;  /* 0x000000ffff007224 */ /* 0x000fe200078e00d7 */
[----:B------:R1:W-:Y:S01]  /*5300*/  STL.64 [R1+0x8], R154 ;  /* 0x0000089a01007387 */ /* 0x0003e20000100a00 */
[----:B------:R-:W-:Y:S01]  /*5310*/  IMAD.MOV.U32 R7, RZ, RZ, R212 ;  /* 0x000000ffff077224 */ /* 0x000fe200078e00d4 */
[----:B------:R-:W-:Y:S01]  /*5320*/  MOV R9, R210 ;  /* 0x000000d200097202 */ /* 0x000fe20000000f00 */
[----:B------:R-:W-:Y:S01]  /*5330*/  IMAD.MOV.U32 R6, RZ, RZ, R213 ;  /* 0x000000ffff067224 */ /* 0x000fe200078e00d5 */
[----:B------:R-:W2:Y:S01]  /*5340*/  LDL.LU.64 R214, [R1+0x278] ;  /* 0x0002780001d67983 */ /* 0x000ea20000300a00 */
[----:B------:R-:W-:-:S02]  /*5350*/  IMAD.MOV.U32 R8, RZ, RZ, R211 ;  /* 0x000000ffff087224 */ /* 0x000fc400078e00d3 */
[----:B------:R-:W-:Y:S01]  /*5360*/  IMAD.MOV.U32 R11, RZ, RZ, R208 ;  /* 0x000000ffff0b7224 */ /* 0x000fe200078e00d0 */
[----:B------:R-:W2:Y:S01]  /*5370*/  LDL.LU.64 R212, [R1+0x270] ;  /* 0x0002700001d47983 */ /* 0x000ea20000300a00 */
[----:B------:R-:W-:Y:S01]  /*5380*/  IMAD.MOV.U32 R10, RZ, RZ, R209 ;  /* 0x000000ffff0a7224 */ /* 0x000fe200078e00d1 */
[----:B------:R-:W-:Y:S01]  /*5390*/  MOV R15, R204 ;  /* 0x000000cc000f7202 */ /* 0x000fe20000000f00 */
        /* <DEDUP_REMOVED lines=12> */
[----:B------:R-:W-:-:S03]  /*5460*/  IMAD.MOV.U32 R20, RZ, RZ, R199 ;  /* 0x000000ffff147224 */ /* 0x000fc600078e00c7 */
[----:B------:R-:W2:Y:S01]  /*5470*/  LDL.LU.64 R202, [R1+0x248] ;  /* 0x0002480001ca7983 */ /* 0x000ea20000300a00 */
[----:B------:R-:W-:Y:S02]  /*5480*/  IMAD.MOV.U32 R23, RZ, RZ, R196 ;  /* 0x000000ffff177224 */ /* 0x000fe400078e00c4 */
        /* <DEDUP_REMOVED lines=106> */
[----:B------:R-:W-:Y:S01]  /*5b30*/  UIADD3 UR14, UR10, 0x6, URZ ;  /* 0x000000060a0e7890 */ /* 0x000fe2000fffe03f */
[----:B------:R-:W-:Y:S01]  /*5b40*/  IMAD.MOV.U32 R203, RZ, RZ, R244 ;  /* 0x000000ffffcb7224 */ /* 0x000fe200078e00f4 */
[----:B------:R-:W-:Y:S01]  /*5b50*/  MOV R244, R11 ;  /* 0x0000000b00f47202 */ /* 0x000fe20000000f00 */
[----:B------:R-:W-:Y:S01]  /*5b60*/  IMAD.MOV.U32 R205, RZ, RZ, R242 ;  /* 0x000000ffffcd7224 */ /* 0x000fe200078e00f2 */
[----:B------:R-:W-:Y:S01]  /*5b70*/  UMOV UR13, 0x40000040 ;  /* 0x40000040000d7882 */ /* 0x000fe20000000000 */
[----:B------:R-:W-:Y:S01]  /*5b80*/  IMAD.MOV.U32 R206, RZ, RZ, R241 ;  /* 0x000000ffffce7224 */ /* 0x000fe200078e00f1 */
[----:B------:R-:W-:Y:S01]  /*5b90*/  UMOV UR15, 0x40000040 ;  /* 0x40000040000f7882 */ /* 0x000fe20000000000 */
[----:B------:R-:W-:Y:S01]  /*5ba0*/  IMAD.MOV.U32 R207, RZ, RZ, R240 ;  /* 0x000000ffffcf7224 */ /* 0x000fe200078e00f0 */
[----:B------:R1:W5:Y:S01]  /*5bb0*/  LDL.LU R5, [R1+0x178] ;  /* 0x0001780001057983 */ /* 0x0003620000300800 */
[----:B------:R-:W-:Y:S01]  /*5bc0*/  IMAD.MOV.U32 R208, RZ, RZ, R239 ;  /* 0x000000ffffd07224 */ /* 0x000fe200078e00ef */
[----:B------:R-:W-:-:S02]  /*5bd0*/  WARPGROUP.DEPBAR.LE gsb0, 0x0 ;  /* 0x00008000000079c5 */ /* 0x000fc40000010000 */
[----:B------:R-:W-:-:S06]  /*5be0*/  WARPGROUP.ARRIVE ;  /* 0x00000000000079c5 */ /* 0x000fcc0000000000 */
[----:B------:R-:W-:Y:S01]  /*5bf0*/  HGMMA.64x128x16.F32.BF16 R24, gdesc[UR16].tnspB, R24, gsb0 ;  /* 0x41e00000101879f0 */ /* 0x000fe20008001818 */
        /* <DEDUP_REMOVED lines=22> */
[----:B------:R-:W-:Y:S01]  /*5d60*/  IMAD.MOV.U32 R251, RZ, RZ, R0 ;  /* 0x000000fffffb7224 */ /* 0x000fe200078e0000 */
[----:B------:R-:W-:Y:S01]  /*5d70*/  UIADD3 UR16, UR12, 0x180, URZ ;  /* 0x000001800c107890 */ /* 0x000fe2000fffe03f */
[----:B------:R-:W-:Y:S01]  /*5d80*/  IMAD.MOV.U32 R233, RZ, RZ, R22 ;  /* 0x000000ffffe97224 */ /* 0x000fe200078e0016 */
[----:B------:R1:W5:Y:S01]  /*5d90*/  LDL.LU R4, [R1+0x174] ;  /* 0x0001740001047983 */ /* 0x0003620000300800 */
[----:B------:R-:W-:Y:S02]  /*5da0*/  IMAD.MOV.U32 R234, RZ, RZ, R21 ;  /* 0x000000ffffea7224 */ /* 0x000fe400078e0015 */
[----:B------:R-:W-:Y:S02]  /*5db0*/  IMAD.MOV.U32 R235, RZ, RZ, R20 ;  /* 0x000000ffffeb7224 */ /* 0x000fe400078e0014 */
[----:B------:R-:W-:Y:S01]  /*5dc0*/  IMAD.MOV.U32 R236, RZ, RZ, R19 ;  /* 0x000000ffffec7224 */ /* 0x000fe200078e0013 */
[----:B------:R-:W-:Y:S01]  /*5dd0*/  UMOV UR12, UR14 ;  /* 0x0000000e000c7c82 */ /* 0x000fe20008000000 */
[----:B------:R-:W-:Y:S01]  /*5de0*/  UMOV UR14, UR16 ;  /* 0x00000010000e7c82 */ /* 0x000fe20008000000 */
[----:B------:R1:W5:Y:S01]  /*5df0*/  LDL.LU R3, [R1+0x170] ;  /* 0x0001700001037983 */ /* 0x0003620000300800 */
[----:B------:R-:W-:-:S02]  /*5e00*/  WARPGROUP.DEPBAR.LE gsb0, 0x0 ;  /* 0x00008000000079c5 */ /* 0x000fc40000010000 */
        /* <DEDUP_REMOVED lines=59> */
[----:B------:R-:W-:Y:S01]  /*61c0*/  UMOV UR13, 0x40000040 ;  /* 0x40000040000d7882 */ /* 0x000fe20000000000 */
[----:B------:R-:W-:Y:S02]  /*61d0*/  WARPGROUP.DEPBAR.LE gsb0, 0x0 ;  /* 0x00008000000079c5 */ /* 0x000fe40000010000 */
[----:B------:R-:W-:-:S07]  /*61e0*/  WARPGROUP.ARRIVE ;  /* 0x00000000000079c5 */ /* 0x000fce0000000000 */
[----:B------:R-:W-:Y:S03]  /*61f0*/  HGMMA.64x128x16.F32.BF16 R24, gdesc[UR12].tnspB, R24, gsb0 ;  /* 0x41e000000c1879f0 */ /* 0x000fe60008001818 */
[----:B------:R-:W-:Y:S02]  /*6200*/  WARPGROUP.DEPBAR.LE gsb0, 0x0 ;  /* 0x00008000000079c5 */ /* 0x000fe40000010000 */
[----:B-1----:R-:W-:Y:S05]  /*6210*/  @!P2 BRA `(.L_x_20) ;  /* 0x000000000004a947 */ /* 0x002fea0003800000 */
[----:B------:R-:W-:Y:S01]  /*6220*/  BPT.TRAP 0x1 ;  /* 0x000000040000795c */ /* 0x000fe20000300000 */
.L_x_20:
[----:B-----5:R-:W-:Y:S01]  /*6230*/  ISETP.NE.AND P1, PT, R4, RZ, PT ;  /* 0x000000ff0400720c */ /* 0x020fe20003f25270 */
[----:B------:R-:W-:Y:S01]  /*6240*/  IMAD.U32 R0, RZ, RZ, UR5 ;  /* 0x00000005ff007e24 */ /* 0x000fe2000f8e00ff */
[----:B------:R-:W-:-:S11]  /*6250*/  UISETP.GT.U32.AND UP0, UPT, UR6, 0x1, UPT ;  /* 0x000000010600788c */ /* 0x000fd6000bf04070 */
[----:B------:R-:W-:-:S05]  /*6260*/  @P1 LEA R0, R0, UR9, 0x3 ;  /* 0x0000000900001c11 */ /* 0x000fca000f8e18ff */
[----:B------:R-:W-:-:S05]  /*6270*/  @P1 VIADD R0, R0, 0x30020 ;  /* 0x0003002000001836 */ /* 0x000fca0000000000 */
[----:B------:R-:W-:-:S04]  /*6280*/  @P1 PRMT R0, R5, 0x654, R0 ;  /* 0x0000065405001816 */ /* 0x000fc80000000000 */
[----:B------:R1:W-:Y:S01]  /*6290*/  @P1 SYNCS.ARRIVE.TRANS64.RED.A1T0 RZ, [R0+URZ], RZ ;  /* 0x000000ff00ff19a7 */ /* 0x0003e2000810043f */
[----:B------:R-:W-:-:S13]  /*62a0*/  PLOP3.LUT P1, PT, PT, PT, UP0, 0x80, 0x0 ;  /* 0x000000000000781c */ /* 0x000fda0003f2f008 */
[----:B-1----:R-:W-:Y:S05]  /*62b0*/  @P1 BRA `(.L_x_21) ;  /* 0x0000000000041947 */ /* 0x002fea0003800000 */
[----:B------:R-:W-:Y:S01]  /*62c0*/  BPT.TRAP 0x1 ;  /* 0x000000040000795c */ /* 0x000fe20000300000 */
.L_x_21:
[----:B------:R-:W-:Y:S02]  /*62d0*/  UISETP.GT.AND UP2, UPT, UR8, 0x1, UPT ;  /* 0x000000010800788c */ /* 0x000fe4000bf44270 */
[----:B------:R-:W-:Y:S02]  /*62e0*/  UIADD3 UR4, UR4, 0x1, URZ ;  /* 0x0000000104047890 */ /* 0x000fe4000fffe03f */
[----:B------:R-:W-:Y:S02]  /*62f0*/  UIADD3 UR5, UR5, 0x1, URZ ;  /* 0x0000000105057890 */ /* 0x000fe4000fffe03f */
[----:B------:R-:W-:Y:S01]  /*6300*/  PLOP3.LUT P1, PT, PT, PT, UP2, 0x80, 0x0 ;  /* 0x000000000000781c */ /* 0x000fe20003f2f028 */
[----:B------:R-:W-:Y:S02]  /*6310*/  UISETP.NE.AND UP0, UPT, UR4, 0x4, UPT ;  /* 0x000000040400788c */ /* 0x000fe4000bf05270 */
[----:B------:R-:W-:Y:S02]  /*6320*/  UISETP.NE.AND UP1, UPT, UR5, 0x4, UPT ;  /* 0x000000040500788c */ /* 0x000fe4000bf25270 */
[----:B------:R-:W-:-:S02]  /*6330*/  USEL UR9, URZ, 0x1, UP0 ;  /* 0x000000013f097887 */ /* 0x000fc40008000000 */
[----:B------:R-:W-:Y:S02]  /*6340*/  USEL UR4, UR4, URZ, UP0 ;  /* 0x0000003f04047287 */ /* 0x000fe40008000000 */
[----:B------:R-:W-:Y:S02]  /*6350*/  UIADD3 UR8, UR8, -0x1, URZ ;  /* 0xffffffff08087890 */ /* 0x000fe4000fffe03f */
[----:B------:R-:W-:Y:S01]  /*6360*/  USEL UR5, UR5, URZ, UP1 ;  /* 0x0000003f05057287 */ /* 0x000fe20008800000 */
[----:B------:R-:W-:Y:S01]  /*6370*/  LOP3.LUT R3, R3, UR9, RZ, 0x3c, !PT ;  /* 0x0000000903037c12 */ /* 0x000fe2000f8e3cff */
[----:B------:R-:W-:Y:S01]  /*6380*/  UPLOP3.LUT UP0, UPT, UPT, UPT, UPT, 0x80, 0x0 ;  /* 0x000000000000789c */ /* 0x000fe20003f0f070 */
[----:B------:R-:W-:Y:S10]  /*6390*/  @P1 BRA `(.L_x_22) ;  /* 0xffffffd400641947 */ /* 0x000ff4000383ffff */
.L_x_17:
[----:B------:R-:W-:Y:S05]  /*63a0*/  @!P0 BRA `(.L_x_23) ;  /* 0x00000000004c8947 */ /* 0x000fea0003800000 */
[----:B------:R-:W-:-:S04]  /*63b0*/  ULOP3.LUT UR4, UR6, 0x1, URZ, 0xfc, !UPT ;  /* 0x0000000106047892 */ /* 0x000fc8000f8efc3f */
[----:B------:R-:W-:-:S06]  /*63c0*/  UISETP.NE.AND UP0, UPT, UR4, 0x3, UPT ;  /* 0x000000030400788c */ /* 0x000fcc000bf05270 */
[----:B------:R-:W-:-:S13]  /*63d0*/  PLOP3.LUT P0, PT, PT, PT, UP0, 0x80, 0x0 ;  /* 0x000000000000781c */ /* 0x000fda0003f0f008 */
[----:B------:R-:W-:Y:S05]  /*63e0*/  @!P0 BRA `(.L_x_24) ;  /* 0x0000000000048947 */ /* 0x000fea0003800000 */
[----:B------:R-:W-:Y:S01]  /*63f0*/  BPT.TRAP 0x1 ;  /* 0x000000040000795c */ /* 0x000fe20000300000 */
.L_x_24:
[----:B-----5:R-:W-:Y:S01]  /*6400*/  ISETP.NE.AND P0, PT, R4, RZ, PT ;  /* 0x000000ff0400720c */ /* 0x020fe20003f05270 */
[----:B------:R-:W-:-:S12]  /*6410*/  UISETP.GT.U32.AND UP0, UPT, UR6, 0x1, UPT ;  /* 0x000000010600788c */ /* 0x000fd8000bf04070 */
[----:B------:R-:W1:Y:S01]  /*6420*/  @P0 S2R R2, SR_CgaCtaId ;  /* 0x0000000000020919 */ /* 0x000e620000008800 */
[----:B------:R-:W-:-:S04]  /*6430*/  @P0 MOV R0, 0x400 ;  /* 0x0000040000000802 */ /* 0x000fc80000000f00 */
[----:B-1----:R-:W-:Y:S01]  /*6440*/  @P0 LEA R2, R2, R0, 0x18 ;  /* 0x0000000002020211 */ /* 0x002fe200078ec0ff */
[----:B------:R-:W-:-:S04]  /*6450*/  IMAD.U32 R0, RZ, RZ, UR7 ;  /* 0x00000007ff007e24 */ /* 0x000fc8000f8e00ff */
[----:B------:R-:W-:-:S05]  /*6460*/  @P0 IMAD.SHL.U32 R0, R0, 0x8, RZ ;  /* 0x0000000800000824 */ /* 0x000fca00078e00ff */
[----:B------:R-:W-:-:S04]  /*6470*/  @P0 LOP3.LUT R0, R0, 0x18, RZ, 0xc0, !PT ;  /* 0x0000001800000812 */ /* 0x000fc800078ec0ff */
[----:B------:R-:W-:-:S04]  /*6480*/  @P0 IADD3 R0, R2, 0x30020, R0 ;  /* 0x0003002002000810 */ /* 0x000fc80007ffe000 */
[----:B------:R-:W-:-:S04]  /*6490*/  @P0 PRMT R5, R5, 0x654, R0 ;  /* 0x0000065405050816 */ /* 0x000fc80000000000 */
[----:B------:R1:W-:Y:S01]  /*64a0*/  @P0 SYNCS.ARRIVE.TRANS64.RED.A1T0 RZ, [R5+URZ], RZ ;  /* 0x000000ff05ff09a7 */ /* 0x0003e2000810043f */
[----:B------:R-:W-:-:S13]  /*64b0*/  PLOP3.LUT P0, PT, PT, PT, UP0, 0x80, 0x0 ;  /* 0x000000000000781c */ /* 0x000fda0003f0f008 */
[----:B-1----:R-:W-:Y:S05]  /*64c0*/  @P0 BRA `(.L_x_23) ;  /* 0x0000000000040947 */ /* 0x002fea0003800000 */
[----:B------:R-:W-:Y:S01]  /*64d0*/  BPT.TRAP 0x1 ;  /* 0x000000040000795c */ /* 0x000fe20000300000 */
.L_x_23:
[----:B------:R-:W1:Y:S01]  /*64e0*/  S2R R2, SR_TID.X ;  /* 0x0000000000027919 */ /* 0x000e620000002100 */
[----:B------:R-:W-:Y:S01]  /*64f0*/  ULDC.64 UR4, c[0x0][0x280] ;  /* 0x0000a00000047ab9 */ /* 0x000fe20000000a00 */
[----:B-----5:R-:W2:Y:S01]  /*6500*/  S2R R4, SR_CTAID.Y ;  /* 0x0000000000047919 */ /* 0x020ea20000002600 */
[----:B------:R-:W3:Y:S01]  /*6510*/  S2R R5, SR_CTAID.X ;  /* 0x0000000000057919 */ /* 0x000ee20000002500 */
[----:B-1----:R-:W-:-:S04]  /*6520*/  SHF.R.S32.HI R0, RZ, 0x1f, R2 ;  /* 0x0000001fff007819 */ /* 0x002fc80000011402 */
[----:B------:R-:W-:Y:S01]  /*6530*/  LEA.HI R0, R0, R2, RZ, 0x7 ;  /* 0x0000000200007211 */ /* 0x000fe200078f38ff */
[----:B--2---:R-:W-:-:S03]  /*6540*/  IMAD.SHL.U32 R4, R4, 0x80, RZ ;  /* 0x0000008004047824 */ /* 0x004fc600078e00ff */
[----:B------:R-:W-:Y:S02]  /*6550*/  LOP3.LUT R0, R0, 0xffffff80, RZ, 0xc0, !PT ;  /* 0xffffff8000007812 */ /* 0x000fe400078ec0ff */
[----:B------:R-:W-:Y:S02]  /*6560*/  ISETP.GE.AND P0, PT, R4, UR5, PT ;  /* 0x0000000504007c0c */ /* 0x000fe4000bf06270 */
[----:B------:R-:W-:-:S04]  /*6570*/  IADD3 R0, R2, -R0, RZ ;  /* 0x8000000002007210 */ /* 0x000fc80007ffe0ff */
[----:B------:R-:W-:-:S04]  /*6580*/  SHF.R.S32.HI R3, RZ, 0x1f, R0 ;  /* 0x0000001fff037819 */ /* 0x000fc80000011400 */
[CC--:B------:R-:W-:Y:S02]  /*6590*/  LEA.HI R2, R3.reuse, R0.reuse, RZ, 0x2 ;  /* 0x0000000003027211 */ /* 0x0c0fe400078f10ff */
[----:B------:R-:W-:Y:S02]  /*65a0*/  LEA.HI R3, R3, R0, RZ, 0x5 ;  /* 0x0000000003037211 */ /* 0x000fe400078f28ff */
[--C-:B------:R-:W-:Y:S02]  /*65b0*/  SHF.R.S32.HI R14, RZ, 0x2, R2.reuse ;  /* 0x00000002ff0e7819 */ /* 0x100fe40000011402 */
[----:B------:R-:W-:Y:S02]  /*65c0*/  SHF.R.S32.HI R15, RZ, 0x1f, R2 ;  /* 0x0000001fff0f7819 */ /* 0x000fe40000011402 */
[----:B------:R-:W-:Y:S02]  /*65d0*/  LOP3.LUT R2, R2, 0x7ffffffc, RZ, 0xc0, !PT ;  /* 0x7ffffffc02027812 */ /* 0x000fe400078ec0ff */
[----:B------:R-:W-:-:S03]  /*65e0*/  LEA.HI R15, R15, R14, RZ, 0x3 ;  /* 0x0000000e0f0f7211 */ /* 0x000fc600078f18ff */
[----:B------:R-:W-:Y:S01]  /*65f0*/  IMAD.IADD R2, R0, 0x1, -R2 ;  /* 0x0000000100027824 */ /* 0x000fe200078e0a02 */
[----:B------:R-:W-:-:S03]  /*6600*/  LOP3.LUT R15, R15, 0xfffffff8, RZ, 0xc0, !PT ;  /* 0xfffffff80f0f7812 */ /* 0x000fc600078ec0ff */
[----:B------:R-:W-:Y:S02]  /*6610*/  IMAD.SHL.U32 R0, R2, 0x2, RZ ;  /* 0x0000000202007824 */ /* 0x000fe400078e00ff */
[----:B------:R-:W-:-:S03]  /*6620*/  IMAD.IADD R14, R14, 0x1, -R15 ;  /* 0x000000010e0e7824 */ /* 0x000fc600078e0a0f */
[----:B------:R-:W-:Y:S02]  /*6630*/  SHF.R.S32.HI R2, RZ, 0x1f, R0 ;  /* 0x0000001fff027819 */ /* 0x000fe40000011400 */
[----:B------:R-:W-:Y:S02]  /*6640*/  IADD3 R10, P1, R4, R0, RZ ;  /* 0x00000000040a7210 */ /* 0x000fe40007f3e0ff */
[----:B------:R-:W-:Y:S02]  /*6650*/  IADD3 R0, -R0, UR5, -R4 ;  /* 0x0000000500007c10 */ /* 0x000fe4000fffe904 */
[----:B------:R-:W-:Y:S01]  /*6660*/  LEA.HI.X.SX32 R11, R4, R2, 0x1, P1 ;  /* 0x00000002040b7211 */ /* 0x000fe200008f0eff */
[----:B---3--:R-:W-:Y:S01]  /*6670*/  IMAD.SHL.U32 R4, R5, 0x100, RZ ;  /* 0x0000010005047824 */ /* 0x008fe200078e00ff */
[----:B------:R-:W-:Y:S02]  /*6680*/  SHF.R.S32.HI R15, RZ, 0x1f, R14 ;  /* 0x0000001fff0f7819 */ /* 0x000fe4000001140e */
[----:B------:R-:W-:-:S02]  /*6690*/  SHF.R.S32.HI R2, RZ, 0x5, R3 ;  /* 0x00000005ff027819 */ /* 0x000fc40000011403 */
[----:B------:R-:W-:Y:S01]  /*66a0*/  ISETP.GE.OR P0, PT, R4, UR4, P0 ;  /* 0x0000000404007c0c */ /* 0x000fe20008706670 */
[----:B------:R-:W-:-:S04]  /*66b0*/  IMAD.WIDE R12, R5, 0x100, R14 ;  /* 0x00000100050c7825 */ /* 0x000fc800078e020e */
[----:B------:R-:W-:-:S04]  /*66c0*/  IMAD.WIDE R12, R2, 0x10, R12 ;  /* 0x00000010020c7825 */ /* 0x000fc800078e020c */
[----:B------:R-:W-:-:S05]  /*66d0*/  IMAD R2, R2, -0x10, -R4 ;  /* 0xfffffff002027824 */ /* 0x000fca00078e0a04 */
[----:B------:R-:W-:Y:S01]  /*66e0*/  IADD3 R14, R2, UR4, -R14 ;  /* 0x00000004020e7c10 */ /* 0x000fe2000fffe80e */
[----:B------:R-:W-:Y:S06]  /*66f0*/  @P0 EXIT ;  /* 0x000000000000094d */ /* 0x000fec0003800000 */
[----:B------:R-:W-:Y:S01]  /*6700*/  FSETP.NEU.AND P2, PT, RZ, UR22, PT ;  /* 0x00000016ff007c0b */ /* 0x000fe2000bf4d000 */
[----:B------:R-:W-:Y:S01]  /*6710*/  ULDC.64 UR14, c[0x0][0x5d0] ;  /* 0x00017400000e7ab9 */ /* 0x000fe20000000a00 */
[----:B------:R-:W-:Y:S01]  /*6720*/  ISETP.GT.AND P0, PT, R14, RZ, PT ;  /* 0x000000ff0e00720c */ /* 0x000fe20003f04270 */
[----:B------:R-:W-:Y:S01]  /*6730*/  IMAD R2, R13, UR14, RZ ;  /* 0x0000000e0d027c24 */ /* 0x000fe2000f8e02ff */
[----:B------:R-:W-:Y:S02]  /*6740*/  USHF.L.U64.HI UR5, UR14, 0x3, UR15 ;  /* 0x000000030e057899 */ /* 0x000fe4000801020f */
[----:B------:R-:W-:Y:S01]  /*6750*/  IMAD.WIDE.U32 R4, R12, UR14, R10 ;  /* 0x0000000e0c047c25 */ /* 0x000fe2000f8e000a */
[----:B------:R-:W-:Y:S01]  /*6760*/  USHF.L.U32 UR4, UR14, 0x3, URZ ;  /* 0x000000030e047899 */ /* 0x000fe2000800063f */
[----:B------:R-:W-:Y:S02]  /*6770*/  ISETP.GT.AND P1, PT, R0, RZ, P0 ;  /* 0x000000ff0000720c */ /* 0x000fe40000724270 */
[----:B------:R-:W-:-:S05]  /*6780*/  IMAD R2, R12, UR15, R2 ;  /* 0x0000000f0c027c24 */ /* 0x000fca000f8e0202 */
[----:B------:R-:W-:Y:S01]  /*6790*/  IADD3 R3, R5, R2, RZ ;  /* 0x0000000205037210 */ /* 0x000fe20007ffe0ff */
[----:B------:R-:W-:Y:S06]  /*67a0*/  @!P2 BRA `(.L_x_25) ;  /* 0x000000b000c0a947 */ /* 0x000fec0003800000 */
[----:B------:R-:W-:Y:S01]  /*67b0*/  ULDC.64 UR6, c[0x0][0x5c8] ;  /* 0x0001720000067ab9 */ /* 0x000fe20000000a00 */
[----:B------:R-:W-:Y:S01]  /*67c0*/  ULDC.64 UR16, c[0x0][0x5b0] ;  /* 0x00016c0000107ab9 */ /* 0x000fe20000000a00 */
[C---:B------:R-:W-:Y:S01]  /*67d0*/  LEA R2, P2, R4.reuse, UR6, 0x1 ;  /* 0x0000000604027c11 */ /* 0x040fe2000f8408ff */
[----:B------:R-:W-:Y:S01]  /*67e0*/  IMAD R6, R13, UR16, RZ ;  /* 0x000000100d067c24 */ /* 0x000fe2000f8e02ff */
[----:B------:R-:W-:Y:S01]  /*67f0*/  ULDC.64 UR18, c[0x0][0x5a8] ;  /* 0x00016a0000127ab9 */ /* 0x000fe20000000a00 */
[----:B------:R-:W2:Y:S01]  /*6800*/  LDL.LU R7, [R1] ;  /* 0x0000000001077983 */ /* 0x000ea20000300800 */
[----:B------:R-:W-:Y:S01]  /*6810*/  LEA.HI.X R3, R4, UR7, R3, 0x1, P2 ;  /* 0x0000000704037c11 */ /* 0x000fe200090f0c03 */
[C---:B------:R-:W-:Y:S02]  /*6820*/  IMAD R6, R12.reuse, UR17, R6 ;  /* 0x000000110c067c24 */ /* 0x040fe4000f8e0206 */
[----:B------:R-:W-:-:S04]  /*6830*/  IMAD.WIDE.U32 R4, R12, UR16, R10 ;  /* 0x000000100c047c25 */ /* 0x000fc8000f8e000a */
[----:B------:R-:W-:Y:S01]  /*6840*/  IMAD.IADD R5, R5, 0x1, R6 ;  /* 0x0000000105057824 */ /* 0x000fe200078e0206 */
[----:B------:R-:W-:-:S04]  /*6850*/  LEA R8, P2, R4, UR18, 0x1 ;  /* 0x0000001204087c11 */ /* 0x000fc8000f8408ff */
[----:B------:R-:W-:-:S05]  /*6860*/  LEA.HI.X R9, R4, UR19, R5, 0x1, P2 ;  /* 0x0000001304097c11 */ /* 0x000fca00090f0c05 */
[----:B------:R-:W3:Y:S01]  /*6870*/  @P1 LDG.E.LTC128B.U16 R15, desc[UR20][R8.64] ;  /* 0x00000014080f1981 */ /* 0x000ee2000c1e1520 */
[----:B------:R-:W-:Y:S01]  /*6880*/  ISETP.GT.AND P2, PT, R0, 0x1, P0 ;  /* 0x000000010000780c */ /* 0x000fe20000744270 */
[----:B------:R-:W-:Y:S01]  /*6890*/  BSSY B0, `(.L_x_26) ;  /* 0x0000008000007945 */ /* 0x000fe20003800000 */
[----:B---3--:R-:W-:-:S04]  /*68a0*/  IMAD.U32 R4, R15, 0x10000, RZ ;  /* 0x000100000f047824 */ /* 0x008fc800078e00ff */
[----:B------:R-:W-:-:S04]  /*68b0*/  FMUL R4, R4, UR22 ;  /* 0x0000001604047c20 */ /* 0x000fc80008400000 */
[----:B--2---:R-:W-:-:S05]  /*68c0*/  FFMA R4, R7, UR11, R4 ;  /* 0x0000000b07047c23 */ /* 0x004fca0008000004 */
[----:B------:R-:W-:-:S05]  /*68d0*/  F2FP.BF16.F32.PACK_AB R4, RZ, R4 ;  /* 0x00000004ff04723e */ /* 0x000fca00000010ff */
[----:B------:R1:W-:Y:S01]  /*68e0*/  @P1 STG.E.U16 desc[UR20][R2.64], R4 ;  /* 0x0000000402001986 */ /* 0x0003e2000c101514 */
[----:B------:R-:W-:Y:S05]  /*68f0*/  @!P2 BRA `(.L_x_27) ;  /* 0x000000000004a947 */ /* 0x000fea0003800000 */
[----:B------:R2:W5:Y:S02]  /*6900*/  LDG.E.LTC128B.U16 R15, desc[UR20][R8.64+0x2] ;  /* 0x00000214080f7981 */ /* 0x000564000c1e1520 */
.L_x_27:
[----:B------:R-:W-:Y:S05]  /*6910*/  BSYNC B0 ;  /* 0x0000000000007941 */ /* 0x000fea0003800000 */
.L_x_26:
[----:B------:R-:W3:Y:S01]  /*6920*/  LDL.LU R5, [R1+0x4] ;  /* 0x0000040001057983 */ /* 0x000ee20000300800 */
[----:B-1---5:R-:W-:Y:S01]  /*6930*/  IMAD.U32 R4, R15, 0x10000, RZ ;  /* 0x000100000f047824 */ /* 0x022fe200078e00ff */
[----:B------:R-:W-:Y:S02]  /*6940*/  USHF.L.U64.HI UR13, UR16, 0x3, UR17 ;  /* 0x00000003100d7899 */ /* 0x000fe40008010211 */
[----:B------:R-:W-:Y:S01]  /*6950*/  USHF.L.U32 UR12, UR16, 0x3, URZ ;  /* 0x00000003100c7899 */ /* 0x000fe2000800063f */
[----:B------:R-:W-:Y:S01]  /*6960*/  FMUL R4, R4, UR22 ;  /* 0x0000001604047c20 */ /* 0x000fe20008400000 */
[----:B------:R-:W-:Y:S01]  /*6970*/  IMAD.U32 R17, RZ, RZ, UR16 ;  /* 0x00000010ff117e24 */ /* 0x000fe2000f8e00ff */
[----:B------:R-:W4:Y:S02]  /*6980*/  LDL.LU R18, [R1+0x8] ;  /* 0x0000080001127983 */ /* 0x000f240000300800 */
[----:B---3--:R-:W-:-:S05]  /*6990*/  FFMA R4, R5, UR11, R4 ;  /* 0x0000000b05047c23 */ /* 0x008fca0008000004 */
[----:B------:R-:W-:-:S05]  /*69a0*/  F2FP.BF16.F32.PACK_AB R4, RZ, R4 ;  /* 0x00000004ff04723e */ /* 0x000fca00000010ff */
[----:B------:R1:W-:Y:S02]  /*69b0*/  @P2 STG.E.U16 desc[UR20][R2.64+0x2], R4 ;  /* 0x0000020402002986 */ /* 0x0003e4000c101514 */
[----:B-1----:R-:W-:-:S03]  /*69c0*/  IMAD.WIDE.U32 R4, R12, R17, UR12 ;  /* 0x0000000c0c047e25 */ /* 0x002fc6000f8e0011 */
[----:B------:R-:W-:-:S04]  /*69d0*/  IADD3 R4, P1, R10, R4, RZ ;  /* 0x000000040a047210 */ /* 0x000fc80007f3e0ff */
[----:B------:R-:W-:Y:S02]  /*69e0*/  IADD3.X R5, R11, R6, R5, P1, !PT ;  /* 0x000000060b057210 */ /* 0x000fe40000ffe405 */
[----:B------:R-:W-:Y:S02]  /*69f0*/  ISETP.GT.AND P1, PT, R14, 0x8, PT ;  /* 0x000000080e00780c */ /* 0x000fe40003f24270 */
[----:B------:R-:W-:Y:S02]  /*6a00*/  LEA R6, P3, R4, UR18, 0x1 ;  /* 0x0000001204067c11 */ /* 0x000fe4000f8608ff */
[----:B------:R-:W-:Y:S02]  /*6a10*/  ISETP.GT.AND P2, PT, R0, RZ, P1 ;  /* 0x000000ff0000720c */ /* 0x000fe40000f44270 */
[----:B------:R-:W-:-:S11]  /*6a20*/  LEA.HI.X R7, R4, UR19, R5, 0x1, P3 ;  /* 0x0000001304077c11 */ /* 0x000fd600098f0c05 */
[----:B------:R-:W3:Y:S01]  /*6a30*/  @P2 LDG.E.LTC128B.U16 R15, desc[UR20][R6.64] ;  /* 0x00000014060f2981 */ /* 0x000ee2000c1e1520 */
[----:B------:R-:W-:Y:S01]  /*6a40*/  USHF.L.U32 UR8, UR4, 0x1, URZ ;  /* 0x0000000104087899 */ /* 0x000fe2000800063f */
[----:B------:R-:W-:Y:S01]  /*6a50*/  ISETP.GT.AND P3, PT, R0, 0x1, P1 ;  /* 0x000000010000780c */ /* 0x000fe20000f64270 */
[----:B------:R-:W-:Y:S01]  /*6a60*/  USHF.L.U64.HI UR5, UR4, 0x1, UR5 ;  /* 0x0000000104057899 */ /* 0x000fe20008010205 */
[----:B------:R-:W-:Y:S03]  /*6a70*/  BSSY B0, `(.L_x_28) ;  /* 0x000000b000007945 */ /* 0x000fe60003800000 */
[----:B------:R-:W-:Y:S01]  /*6a80*/  IADD3 R4, P4, R2, UR8, RZ ;  /* 0x0000000802047c10 */ /* 0x000fe2000ff9e0ff */
[----:B---3--:R-:W-:-:S04]  /*6a90*/  IMAD.U32 R5, R15, 0x10000, RZ ;  /* 0x000100000f057824 */ /* 0x008fc800078e00ff */
[----:B------:R-:W-:-:S04]  /*6aa0*/  FMUL R5, R5, UR22 ;  /* 0x0000001605057c20 */ /* 0x000fc80008400000 */
[----:B----4-:R-:W-:-:S05]  /*6ab0*/  FFMA R5, R18, UR11, R5 ;  /* 0x0000000b12057c23 */ /* 0x010fca0008000005 */
[----:B------:R-:W-:-:S04]  /*6ac0*/  F2FP.BF16.F32.PACK_AB R5, RZ, R5 ;  /* 0x00000005ff05723e */ /* 0x000fc800000010ff */
[----:B------:R-:W-:Y:S02]  /*6ad0*/  PRMT R16, R5, 0x7610, R16 ;  /* 0x0000761005107816 */ /* 0x000fe40000000010 */
[----:B------:R-:W-:-:S05]  /*6ae0*/  IADD3.X R5, R3, UR5, RZ, P4, !PT ;  /* 0x0000000503057c10 */ /* 0x000fca000a7fe4ff */
[----:B------:R1:W-:Y:S01]  /*6af0*/  @P2 STG.E.U16 desc[UR20][R4.64], R16 ;  /* 0x0000001004002986 */ /* 0x0003e2000c101514 */
[----:B------:R-:W-:Y:S05]  /*6b00*/  @!P3 BRA `(.L_x_29) ;  /* 0x000000000004b947 */ /* 0x000fea0003800000 */
[----:B------:R3:W5:Y:S02]  /*6b10*/  LDG.E.LTC128B.U16 R15, desc[UR20][R6.64+0x2] ;  /* 0x00000214060f7981 */ /* 0x000764000c1e1520 */
.L_x_29:
[----:B------:R-:W-:Y:S05]  /*6b20*/  BSYNC B0 ;  /* 0x0000000000007941 */ /* 0x000fea0003800000 */
.L_x_28:
[----:B------:R-:W4:Y:S01]  /*6b30*/  LDL.LU R18, [R1+0xc] ;  /* 0x00000c0001127983 */ /* 0x000f220000300800 */
[----:B-1---5:R-:W-:Y:S01]  /*6b40*/  SHF.L.U32 R16, R15, 0x10, RZ ;  /* 0x000000100f107819 */ /* 0x022fe200000006ff */
[----:B------:R-:W-:Y:S01]  /*6b50*/  BSSY B0, `(.L_x_30) ;  /* 0x0000008000007945 */ /* 0x000fe20003800000 */
[----:B------:R-:W-:-:S03]  /*6b60*/  ISETP.GT.AND P2, PT, R0, 0x8, P0 ;  /* 0x000000080000780c */ /* 0x000fc60000744270 */
[----:B------:R-:W-:-:S04]  /*6b70*/  FMUL R16, R16, UR22 ;  /* 0x0000001610107c20 */ /* 0x000fc80008400000 */
[----:B----4-:R-:W-:-:S05]  /*6b80*/  FFMA R16, R18, UR11, R16 ;  /* 0x0000000b12107c23 */ /* 0x010fca0008000010 */
[----:B------:R-:W-:-:S05]  /*6b90*/  F2FP.BF16.F32.PACK_AB R16, RZ, R16 ;  /* 0x00000010ff10723e */ /* 0x000fca00000010ff */
[----:B------:R1:W-:Y:S01]  /*6ba0*/  @P3 STG.E.U16 desc[UR20][R4.64+0x2], R16 ;  /* 0x0000021004003986 */ /* 0x0003e2000c101514 */
[----:B------:R-:W-:Y:S05]  /*6bb0*/  @!P2 BRA `(.L_x_31) ;  /* 0x000000000004a947 */ /* 0x000fea0003800000 */
[----:B------:R4:W5:Y:S02]  /*6bc0*/  LDG.E.LTC128B.U16 R15, desc[UR20][R8.64+0x10] ;  /* 0x00001014080f7981 */ /* 0x000964000c1e1520 */
.L_x_31:
[----:B------:R-:W-:Y:S05]  /*6bd0*/  BSYNC B0 ;  /* 0x0000000000007941 */ /* 0x000fea0003800000 */
.L_x_30:
[----:B------:R-:W2:Y:S01]  /*6be0*/  LDL.LU R18, [R1+0x10] ;  /* 0x0000100001127983 */ /* 0x000ea20000300800 */
[----:B-1---5:R-:W-:Y:S01]  /*6bf0*/  IMAD.U32 R16, R15, 0x10000, RZ ;  /* 0x000100000f107824 */ /* 0x022fe200078e00ff */
[----:B------:R-:W-:Y:S03]  /*6c00*/  BSSY B0, `(.L_x_32) ;  /* 0x0000008000007945 */ /* 0x000fe60003800000 */
[----:B------:R-:W-:-:S04]  /*6c10*/  FMUL R16, R16, UR22 ;  /* 0x0000001610107c20 */ /* 0x000fc80008400000 */
[----:B--2---:R-:W-:-:S05]  /*6c20*/  FFMA R16, R18, UR11, R16 ;  /* 0x0000000b12107c23 */ /* 0x004fca0008000010 */
[----:B------:R-:W-:-:S05]  /*6c30*/  F2FP.BF16.F32.PACK_AB R16, RZ, R16 ;  /* 0x00000010ff10723e */ /* 0x000fca00000010ff */
[----:B------:R1:W-:Y:S01]  /*6c40*/  @P2 STG.E.U16 desc[UR20][R2.64+0x10], R16 ;  /* 0x0000101002002986 */ /* 0x0003e2000c101514 */
[----:B------:R-:W-:-:S13]  /*6c50*/  ISETP.GT.AND P2, PT, R0, 0x9, P0 ;  /* 0x000000090000780c */ /* 0x000fda0000744270 */
[----:B-1----:R-:W-:Y:S05]  /*6c60*/  @!P2 BRA `(.L_x_33) ;  /* 0x000000000004a947 */ /* 0x002fea0003800000 */
[----:B------:R1:W5:Y:S02]  /*6c70*/  LDG.E.LTC128B.U16 R15, desc[UR20][R8.64+0x12] ;  /* 0x00001214080f7981 */ /* 0x000364000c1e1520 */
.L_x_33:
[----:B------:R-:W-:Y:S05]  /*6c80*/  BSYNC B0 ;  /* 0x0000000000007941 */ /* 0x000fea0003800000 */
.L_x_32:
[----:B------:R-:W2:Y:S01]  /*6c90*/  LDL.LU R18, [R1+0x14] ;  /* 0x0000140001127983 */ /* 0x000ea20000300800 */
[----:B-----5:R-:W-:Y:S01]  /*6ca0*/  IMAD.U32 R16, R15, 0x10000, RZ ;  /* 0x000100000f107824 */ /* 0x020fe200078e00ff */
[----:B------:R-:W-:Y:S01]  /*6cb0*/  ISETP.GT.AND P3, PT, R0, 0x8, P1 ;  /* 0x000000080000780c */ /* 0x000fe20000f64270 */
[----:B------:R-:W-:Y:S02]  /*6cc0*/  BSSY B0, `(.L_x_34) ;  /* 0x0000007000007945 */ /* 0x000fe40003800000 */
[----:B------:R-:W-:-:S04]  /*6cd0*/  FMUL R16, R16, UR22 ;  /* 0x0000001610107c20 */ /* 0x000fc80008400000 */
[----:B--2---:R-:W-:-:S05]  /*6ce0*/  FFMA R16, R18, UR11, R16 ;  /* 0x0000000b12107c23 */ /* 0x004fca0008000010 */
[----:B------:R-:W-:-:S05]  /*6cf0*/  F2FP.BF16.F32.PACK_AB R16, RZ, R16 ;  /* 0x00000010ff10723e */ /* 0x000fca00000010ff */
[----:B------:R2:W-:Y:S01]  /*6d00*/  @P2 STG.E.U16 desc[UR20][R2.64+0x12], R16 ;  /* 0x0000121002002986 */ /* 0x0005e2000c101514 */
[----:B------:R-:W-:Y:S05]  /*6d10*/  @!P3 BRA `(.L_x_35) ;  /* 0x000000000004b947 */ /* 0x000fea0003800000 */
[----:B------:R0:W5:Y:S02]  /*6d20*/  LDG.E.LTC128B.U16 R15, desc[UR20][R6.64+0x10] ;  /* 0x00001014060f7981 */ /* 0x000164000c1e1520 */
.L_x_35:
[----:B------:R-:W-:Y:S05]  /*6d30*/  BSYNC B0 ;  /* 0x0000000000007941 */ /* 0x000fea0003800000 */
.L_x_34:
[----:B------:R-:W3:Y:S01]  /*6d40*/  LDL.LU R18, [R1+0x18] ;  /* 0x0000180001127983 */ /* 0x000ee20000300800 */
[----:B--2--5:R-:W-:Y:S01]  /*6d50*/  IMAD.U32 R16, R15, 0x10000, RZ ;  /* 0x000100000f107824 */ /* 0x024fe200078e00ff */
[----:B------:R-:W-:Y:S01]  /*6d60*/  ISETP.GT.AND P2, PT, R0, 0x9, P1 ;  /* 0x000000090000780c */ /* 0x000fe20000f44270 */
[----:B------:R-:W-:Y:S02]  /*6d70*/  BSSY B0, `(.L_x_36) ;  /* 0x0000007000007945 */ /* 0x000fe40003800000 */
[----:B------:R-:W-:-:S04]  /*6d80*/  FMUL R16, R16, UR22 ;  /* 0x0000001610107c20 */ /* 0x000fc80008400000 */
[----:B---3--:R-:W-:-:S05]  /*6d90*/  FFMA R16, R18, UR11, R16 ;  /* 0x0000000b12107c23 */ /* 0x008fca0008000010 */
[----:B------:R-:W-:-:S05]  /*6da0*/  F2FP.BF16.F32.PACK_AB R16, RZ, R16 ;  /* 0x00000010ff10723e */ /* 0x000fca00000010ff */
[----:B------:R2:W-:Y:S01]  /*6db0*/  @P3 STG.E.U16 desc[UR20][R4.64+0x10], R16 ;  /* 0x0000101004003986 */ /* 0x0005e2000c101514 */
[----:B------:R-:W-:Y:S05]  /*6dc0*/  @!P2 BRA `(.L_x_37) ;  /* 0x000000000004a947 */ /* 0x000fea0003800000 */
[----:B------:R3:W5:Y:S02]  /*6dd0*/  LDG.E.LTC128B.U16 R15, desc[UR20][R6.64+0x12] ;  /* 0x00001214060f7981 */ /* 0x000764000c1e1520 */
.L_x_37:
[----:B------:R-:W-:Y:S05]  /*6de0*/  BSYNC B0 ;  /* 0x0000000000007941 */ /* 0x000fea0003800000 */
.L_x_36:
[----:B------:R-:W4:Y:S01]  /*6df0*/  LDL.LU R18, [R1+0x1c] ;  /* 0x00001c0001127983 */ /* 0x000f220000300800 */
[----:B--2--5:R-:W-:Y:S01]  /*6e00*/  IMAD.U32 R16, R15, 0x10000, RZ ;  /* 0x000100000f107824 */ /* 0x024fe200078e00ff */
[----:B------:R-:W-:Y:S01]  /*6e10*/  ISETP.GT.AND P3, PT, R0, 0x10, P0 ;  /* 0x000000100000780c */ /* 0x000fe20000764270 */
[----:B------:R-:W-:Y:S02]  /*6e20*/  BSSY B0, `(.L_x_38) ;  /* 0x0000007000007945 */ /* 0x000fe40003800000 */
[----:B------:R-:W-:-:S04]  /*6e30*/  FMUL R16, R16, UR22 ;  /* 0x0000001610107c20 */ /* 0x000fc80008400000 */
[----:B----4-:R-:W-:-:S05]  /*6e40*/  FFMA R16, R18, UR11, R16 ;  /* 0x0000000b12107c23 */ /* 0x010fca0008000010 */
[----:B------:R-:W-:-:S05]  /*6e50*/  F2FP.BF16.F32.PACK_AB R16, RZ, R16 ;  /* 0x00000010ff10723e */ /* 0x000fca00000010ff */
[----:B------:R2:W-:Y:S01]  /*6e60*/  @P2 STG.E.U16 desc[UR20][R4.64+0x12], R16 ;  /* 0x0000121004002986 */ /* 0x0005e2000c101514 */
[----:B------:R-:W-:Y:S05]  /*6e70*/  @!P3 BRA `(.L_x_39) ;  /* 0x000000000004b947 */ /* 0x000fea0003800000 */
[----:B------:R4:W5:Y:S02]  /*6e80*/  LDG.E.LTC128B.U16 R15, desc[UR20][R8.64+0x20] ;  /* 0x00002014080f7981 */ /* 0x000964000c1e1520 */
.L_x_39:
[----:B------:R-:W-:Y:S05]  /*6e90*/  BSYNC B0 ;  /* 0x0000000000007941 */ /* 0x000fea0003800000 */
.L_x_38:
        /* <DEDUP_REMOVED lines=10> */
.L_x_41:
[----:B------:R-:W-:Y:S05]  /*6f40*/  BSYNC B0 ;  /* 0x0000000000007941 */ /* 0x000fea0003800000 */
.L_x_40:
[----:B------:R-:W4:Y:S01]  /*6f50*/  LDL.LU R18, [R1+0x24] ;  /* 0x0000240001127983 */ /* 0x000f220000300800 */
[----:B--2--5:R-:W-:Y:S01]  /*6f60*/  SHF.L.U32 R16, R15, 0x10, RZ ;  /* 0x000000100f107819 */ /* 0x024fe200000006ff */
        /* <DEDUP_REMOVED lines=8> */
.L_x_43:
[----:B------:R-:W-:Y:S05]  /*6ff0*/  BSYNC B0 ;  /* 0x0000000000007941 */ /* 0x000fea0003800000 */
.L_x_42:
        /* <DEDUP_REMOVED lines=10> */
.L_x_45:
[----:B------:R-:W-:Y:S05]  /*70a0*/  BSYNC B0 ;  /* 0x0000000000007941 */ /* 0x000fea0003800000 */
.L_x_44:
        /* <DEDUP_REMOVED lines=10> */
.L_x_47:
[----:B------:R-:W-:Y:S05]  /*7150*/  BSYNC B0 ;  /* 0x0000000000007941 */ /* 0x000fea0003800000 */
.L_x_46:
        /* <DEDUP_REMOVED lines=10> */
.L_x_49:
[----:B------:R-:W-:Y:S05]  /*7200*/  BSYNC B0 ;  /* 0x0000000000007941 */ /* 0x000fea0003800000 */
.L_x_48:
        /* <DEDUP_REMOVED lines=10> */
.L_x_51:
[----:B------:R-:W-:Y:S05]  /*72b0*/  BSYNC B0 ;  /* 0x0000000000007941 */ /* 0x000fea0003800000 */
.L_x_50:
        /* <DEDUP_REMOVED lines=10> */
.L_x_53:
[----:B------:R-:W-:Y:S05]  /*7360*/  BSYNC B0 ;  /* 0x0000000000007941 */ /* 0x000fea0003800000 */
.L_x_52:
        /* <DEDUP_REMOVED lines=10> */
.L_x_55:
[----:B------:R-:W-:Y:S05]  /*7410*/  BSYNC B0 ;  /* 0x0000000000007941 */ /* 0x000fea0003800000 */
.L_x_54:
        /* <DEDUP_REMOVED lines=10> */
.L_x_57:
[----:B------:R-:W-:Y:S05]  /*74c0*/  BSYNC B0 ;  /* 0x0000000000007941 */ /* 0x000fea0003800000 */
.L_x_56:
        /* <DEDUP_REMOVED lines=10> */
.L_x_59:
[----:B------:R-:W-:Y:S05]  /*7570*/  BSYNC B0 ;  /* 0x0000000000007941 */ /* 0x000fea0003800000 */
.L_x_58:
        /* <DEDUP_REMOVED lines=10> */
.L_x_61:
[----:B------:R-:W-:Y:S05]  /*7620*/  BSYNC B0 ;  /* 0x0000000000007941 */ /* 0x000fea0003800000 */
.L_x_60:
        /* <DEDUP_REMOVED lines=10> */
.L_x_63:
[----:B------:R-:W-:Y:S05]  /*76d0*/  BSYNC B0 ;  /* 0x0000000000007941 */ /* 0x000fea0003800000 */
.L_x_62:
        /* <DEDUP_REMOVED lines=10> */
.L_x_65:
[----:B------:R-:W-:Y:S05]  /*7780*/  BSYNC B0 ;  /* 0x0000000000007941 */ /* 0x000fea0003800000 */
.L_x_64:
        /* <DEDUP_REMOVED lines=10> */
.L_x_67:
[----:B------:R-:W-:Y:S05]  /*7830*/  BSYNC B0 ;  /* 0x0000000000007941 */ /* 0x000fea0003800000 */
.L_x_66:
        /* <DEDUP_REMOVED lines=10> */
.L_x_69:
[----:B------:R-:W-:Y:S05]  /*78e0*/  BSYNC B0 ;  /* 0x0000000000007941 */ /* 0x000fea0003800000 */
.L_x_68:
        /* <DEDUP_REMOVED lines=10> */
.L_x_71:
[----:B------:R-:W-:Y:S05]  /*7990*/  BSYNC B0 ;  /* 0x0000000000007941 */ /* 0x000fea0003800000 */
.L_x_70:
        /* <DEDUP_REMOVED lines=10> */
.L_x_73:
[----:B------:R-:W-:Y:S05]  /*7a40*/  BSYNC B0 ;  /* 0x0000000000007941 */ /* 0x000fea0003800000 */
.L_x_72:
        /* <DEDUP_REMOVED lines=10> */
.L_x_75:
[----:B------:R-:W-:Y:S05]  /*7af0*/  BSYNC B0 ;  /* 0x0000000000007941 */ /* 0x000fea0003800000 */
.L_x_74:
        /* <DEDUP_REMOVED lines=10> */
.L_x_77:
[----:B------:R-:W-:Y:S05]  /*7ba0*/  BSYNC B0 ;  /* 0x0000000000007941 */ /* 0x000fea0003800000 */
.L_x_76:
        /* <DEDUP_REMOVED lines=10> */
.L_x_79:
[----:B------:R-:W-:Y:S05]  /*7c50*/  BSYNC B0 ;  /* 0x0000000000007941 */ /* 0x000fea0003800000 */
.L_x_78:
        /* <DEDUP_REMOVED lines=10> */
.L_x_81:
[----:B------:R-:W-:Y:S05]  /*7d00*/  BSYNC B0 ;  /* 0x0000000000007941 */ /* 0x000fea0003800000 */
.L_x_80:
        /* <DEDUP_REMOVED lines=10> */
.L_x_83:
[----:B------:R-:W-:Y:S05]  /*7db0*/  BSYNC B0 ;  /* 0x0000000000007941 */ /* 0x000fea0003800000 */
.L_x_82:
        /* <DEDUP_REMOVED lines=10> */
.L_x_85:
[----:B------:R-:W-:Y:S05]  /*7e60*/  BSYNC B0 ;  /* 0x0000000000007941 */ /* 0x000fea0003800000 */
.L_x_84:
        /* <DEDUP_REMOVED lines=10> */
.L_x_87:
[----:B------:R-:W-:Y:S05]  /*7f10*/  BSYNC B0 ;  /* 0x0000000000007941 */ /* 0x000fea0003800000 */
.L_x_86:
        /* <DEDUP_REMOVED lines=10> */
.L_x_89:
[----:B------:R-:W-:Y:S05]  /*7fc0*/  BSYNC B0 ;  /* 0x0000000000007941 */ /* 0x000fea0003800000 */
.L_x_88:
        /* <DEDUP_REMOVED lines=10> */
.L_x_91:
[----:B------:R-:W-:Y:S05]  /*8070*/  BSYNC B0 ;  /* 0x0000000000007941 */ /* 0x000fea0003800000 */
.L_x_90:
        /* <DEDUP_REMOVED lines=10> */
.L_x_93:
[----:B------:R-:W-:Y:S05]  /*8120*/  BSYNC B0 ;  /* 0x0000000000007941 */ /* 0x000fea0003800000 */
.L_x_92:
        /* <DEDUP_REMOVED lines=10> */
.L_x_95:
[----:B------:R-:W-:Y:S05]  /*81d0*/  BSYNC B0 ;  /* 0x0000000000007941 */ /* 0x000fea0003800000 */
.L_x_94:
        /* <DEDUP_REMOVED lines=10> */
.L_x_97:
[----:B------:R-:W-:Y:S05]  /*8280*/  BSYNC B0 ;  /* 0x0000000000007941 */ /* 0x000fea0003800000 */
.L_x_96:
        /* <DEDUP_REMOVED lines=10> */
.L_x_99:
[----:B------:R-:W-:Y:S05]  /*8330*/  BSYNC B0 ;  /* 0x0000000000007941 */ /* 0x000fea0003800000 */
.L_x_98:
        /* <DEDUP_REMOVED lines=10> */
.L_x_101:
[----:B------:R-:W-:Y:S05]  /*83e0*/  BSYNC B0 ;  /* 0x0000000000007941 */ /* 0x000fea0003800000 */
.L_x_100:
        /* <DEDUP_REMOVED lines=10> */
.L_x_103:
[----:B------:R-:W-:Y:S05]  /*8490*/  BSYNC B0 ;  /* 0x0000000000007941 */ /* 0x000fea0003800000 */
.L_x_102:
        /* <DEDUP_REMOVED lines=10> */
.L_x_105:
[----:B------:R-:W-:Y:S05]  /*8540*/  BSYNC B0 ;  /* 0x0000000000007941 */ /* 0x000fea0003800000 */
.L_x_104:
        /* <DEDUP_REMOVED lines=10> */
.L_x_107:
[----:B------:R-:W-:Y:S05]  /*85f0*/  BSYNC B0 ;  /* 0x0000000000007941 */ /* 0x000fea0003800000 */
.L_x_106:
        /* <DEDUP_REMOVED lines=10> */
.L_x_109:
[----:B------:R-:W-:Y:S05]  /*86a0*/  BSYNC B0 ;  /* 0x0000000000007941 */ /* 0x000fea0003800000 */
.L_x_108:
        /* <DEDUP_REMOVED lines=10> */
.L_x_111:
[----:B------:R-:W-:Y:S05]  /*8750*/  BSYNC B0 ;  /* 0x0000000000007941 */ /* 0x000fea0003800000 */
.L_x_110:
        /* <DEDUP_REMOVED lines=10> */
.L_x_113:
[----:B------:R-:W-:Y:S05]  /*8800*/  BSYNC B0 ;  /* 0x0000000000007941 */ /* 0x000fea0003800000 */
.L_x_112:
        /* <DEDUP_REMOVED lines=10> */
.L_x_115:
[----:B------:R-:W-:Y:S05]  /*88b0*/  BSYNC B0 ;  /* 0x0000000000007941 */ /* 0x000fea0003800000 */
.L_x_114:
        /* <DEDUP_REMOVED lines=10> */
.L_x_117:
[----:B------:R-:W-:Y:S05]  /*8960*/  BSYNC B0 ;  /* 0x0000000000007941 */ /* 0x000fea0003800000 */
.L_x_116:
        /* <DEDUP_REMOVED lines=10> */
.L_x_119:
[----:B------:R-:W-:Y:S05]  /*8a10*/  BSYNC B0 ;  /* 0x0000000000007941 */ /* 0x000fea0003800000 */
.L_x_118:
        /* <DEDUP_REMOVED lines=10> */
.L_x_121:
[----:B------:R-:W-:Y:S05]  /*8ac0*/  BSYNC B0 ;  /* 0x0000000000007941 */ /* 0x000fea0003800000 */
.L_x_120:
        /* <DEDUP_REMOVED lines=10> */
.L_x_123:
[----:B------:R-:W-:Y:S05]  /*8b70*/  BSYNC B0 ;  /* 0x0000000000007941 */ /* 0x000fea0003800000 */
.L_x_122:
        /* <DEDUP_REMOVED lines=10> */
.L_x_125:
[----:B------:R-:W-:Y:S05]  /*8c20*/  BSYNC B0 ;  /* 0x0000000000007941 */ /* 0x000fea0003800000 */
.L_x_124:
        /* <DEDUP_REMOVED lines=10> */
.L_x_127:
[----:B------:R-:W-:Y:S05]  /*8cd0*/  BSYNC B0 ;  /* 0x0000000000007941 */ /* 0x000fea0003800000 */
.L_x_126:
        /* <DEDUP_REMOVED lines=10> */
.L_x_129:
[----:B------:R-:W-:Y:S05]  /*8d80*/  BSYNC B0 ;  /* 0x0000000000007941 */ /* 0x000fea0003800000 */
.L_x_128:
        /* <DEDUP_REMOVED lines=10> */
.L_x_131:
[----:B------:R-:W-:Y:S05]  /*8e30*/  BSYNC B0 ;  /* 0x0000000000007941 */ /* 0x000fea0003800000 */
.L_x_130:
        /* <DEDUP_REMOVED lines=10> */
.L_x_133:
[----:B------:R-:W-:Y:S05]  /*8ee0*/  BSYNC B0 ;  /* 0x0000000000007941 */ /* 0x000fea0003800000 */
.L_x_132:
        /* <DEDUP_REMOVED lines=10> */
.L_x_135:
[----:B------:R-:W-:Y:S05]  /*8f90*/  BSYNC B0 ;  /* 0x0000000000007941 */ /* 0x000fea0003800000 */
.L_x_134:
        /* <DEDUP_REMOVED lines=10> */
.L_x_137:
[----:B------:R-:W-:Y:S05]  /*9040*/  BSYNC B0 ;  /* 0x0000000000007941 */ /* 0x000fea0003800000 */
.L_x_136:
        /* <DEDUP_REMOVED lines=10> */
.L_x_139:
[----:B------:R-:W-:Y:S05]  /*90f0*/  BSYNC B0 ;  /* 0x0000000000007941 */ /* 0x000fea0003800000 */
.L_x_138:
        /* <DEDUP_REMOVED lines=10> */
.L_x_141:
[----:B------:R-:W-:Y:S05]  /*91a0*/  BSYNC B0 ;  /* 0x0000000000007941 */ /* 0x000fea0003800000 */
.L_x_140:
        /* <DEDUP_REMOVED lines=10> */
.L_x_143:
[----:B------:R-:W-:Y:S05]  /*9250*/  BSYNC B0 ;  /* 0x0000000000007941 */ /* 0x000fea0003800000 */
.L_x_142:
        /* <DEDUP_REMOVED lines=10> */
.L_x_145:
[----:B------:R-:W-:Y:S05]  /*9300*/  BSYNC B0 ;  /* 0x0000000000007941 */ /* 0x000fea0003800000 */
.L_x_144:
[----:B-1-34-:R-:W3:Y:S01]  /*9310*/  LDL.LU R9, [R1+0xf4] ;  /* 0x0000f40001097983 */ /* 0x01aee20000300800 */
[----:B-----5:R-:W-:Y:S01]  /*9320*/  IMAD.U32 R8, R15, 0x10000, RZ ;  /* 0x000100000f087824 */ /* 0x020fe200078e00ff */
        /* <DEDUP_REMOVED lines=8> */
.L_x_147:
[----:B------:R-:W-:Y:S05]  /*93b0*/  BSYNC B0 ;  /* 0x0000000000007941 */ /* 0x000fea0003800000 */
.L_x_146:
[----:B------:R-:W4:Y:S01]  /*93c0*/  LDL.LU R9, [R1+0xf8] ;  /* 0x0000f80001097983 */ /* 0x000f220000300800 */
[----:B-1---5:R-:W-:Y:S01]  /*93d0*/  IMAD.U32 R8, R15, 0x10000, RZ ;  /* 0x000100000f087824 */ /* 0x022fe200078e00ff */
[----:B------:R-:W-:Y:S01]  /*93e0*/  ISETP.GT.AND P1, PT, R0, 0x79, P1 ;  /* 0x000000790000780c */ /* 0x000fe20000f24270 */
[----:B------:R-:W-:Y:S01]  /*93f0*/  BSSY B0, `(.L_x_148) ;  /* 0x0000008000007945 */ /* 0x000fe20003800000 */
[----:B------:R-:W-:Y:S01]  /*9400*/  IADD3 R18, P0, R12, 0x40, RZ ;  /* 0x000000400c127810 */ /* 0x000fe20007f1e0ff */
[----:B------:R-:W-:-:S04]  /*9410*/  FMUL R8, R8, UR22 ;  /* 0x0000001608087c20 */ /* 0x000fc80008400000 */
[----:B----4-:R-:W-:-:S05]  /*9420*/  FFMA R8, R9, UR11, R8 ;  /* 0x0000000b09087c23 */ /* 0x010fca0008000008 */
[----:B------:R-:W-:-:S05]  /*9430*/  F2FP.BF16.F32.PACK_AB R8, RZ, R8 ;  /* 0x00000008ff08723e */ /* 0x000fca00000010ff */
[----:B------:R1:W-:Y:S01]  /*9440*/  @P2 STG.E.U16 desc[UR20][R4.64+0xf0], R8 ;  /* 0x0000f00804002986 */ /* 0x0003e2000c101514 */
[----:B------:R-:W-:Y:S05]  /*9450*/  @!P1 BRA `(.L_x_149) ;  /* 0x0000000000049947 */ /* 0x000fea0003800000 */
[----:B------:R4:W5:Y:S02]  /*9460*/  LDG.E.LTC128B.U16 R15, desc[UR20][R6.64+0xf2] ;  /* 0x0000f214060f7981 */ /* 0x000964000c1e1520 */
.L_x_149:
[----:B------:R-:W-:Y:S05]  /*9470*/  BSYNC B0 ;  /* 0x0000000000007941 */ /* 0x000fea0003800000 */
.L_x_148:
[----:B-1----:R-:W2:Y:S01]  /*9480*/  LDL.LU R8, [R1+0xfc] ;  /* 0x0000fc0001087983 */ /* 0x002ea20000300800 */
[----:B0--345:R-:W-:Y:S01]  /*9490*/  SHF.L.U32 R6, R15, 0x10, RZ ;  /* 0x000000100f067819 */ /* 0x039fe200000006ff */
[----:B------:R-:W-:Y:S01]  /*94a0*/  IMAD.X R7, RZ, RZ, R13, P0 ;  /* 0x000000ffff077224 */ /* 0x000fe200000e060d */
[----:B------:R-:W-:-:S03]  /*94b0*/  ISETP.GT.AND P0, PT, R14, 0x40, PT ;  /* 0x000000400e00780c */ /* 0x000fc60003f04270 */
[----:B------:R-:W-:Y:S01]  /*94c0*/  FMUL R6, R6, UR22 ;  /* 0x0000001606067c20 */ /* 0x000fe20008400000 */
[----:B------:R-:W-:Y:S01]  /*94d0*/  IMAD R7, R7, UR16, RZ ;  /* 0x0000001007077c24 */ /* 0x000fe2000f8e02ff */
[----:B------:R-:W-:-:S03]  /*94e0*/  ISETP.GT.AND P3, PT, R0, RZ, P0 ;  /* 0x000000ff0000720c */ /* 0x000fc60000764270 */
[----:B------:R-:W-:Y:S02]  /*94f0*/  IMAD R19, R18, UR17, R7 ;  /* 0x0000001112137c24 */ /* 0x000fe4000f8e0207 */
[----:B--2---:R-:W-:Y:S01]  /*9500*/  FFMA R6, R8, UR11, R6 ;  /* 0x0000000b08067c23 */ /* 0x004fe20008000006 */
[----:B------:R-:W-:-:S04]  /*9510*/  IMAD.WIDE.U32 R8, R18, UR16, R10 ;  /* 0x0000001012087c25 */ /* 0x000fc8000f8e000a */
[----:B------:R-:W-:Y:S01]  /*9520*/  F2FP.BF16.F32.PACK_AB R16, RZ, R6 ;  /* 0x00000006ff10723e */ /* 0x000fe200000010ff */
[----:B------:R-:W-:Y:S01]  /*9530*/  IMAD.IADD R7, R9, 0x1, R19 ;  /* 0x0000000109077824 */ /* 0x000fe200078e0213 */
[----:B------:R-:W-:-:S03]  /*9540*/  LEA R6, P2, R8, UR18, 0x1 ;  /* 0x0000001208067c11 */ /* 0x000fc6000f8408ff */
[----:B------:R0:W-:Y:S01]  /*9550*/  @P1 STG.E.U16 desc[UR20][R4.64+0xf2], R16 ;  /* 0x0000f21004001986 */ /* 0x0001e2000c101514 */
[----:B------:R-:W-:-:S05]  /*9560*/  LEA.HI.X R7, R8, UR19, R7, 0x1, P2 ;  /* 0x0000001308077c11 */ /* 0x000fca00090f0c07 */
[----:B------:R-:W2:Y:S01]  /*9570*/  @P3 LDG.E.LTC128B.U16 R15, desc[UR20][R6.64] ;  /* 0x00000014060f3981 */ /* 0x000ea2000c1e1520 */
[----:B------:R-:W-:Y:S01]  /*9580*/  USHF.L.U32 UR6, UR14, 0x6, URZ ;  /* 0x000000060e067899 */ /* 0x000fe2000800063f */
[----:B------:R-:W-:Y:S01]  /*9590*/  ISETP.GT.AND P2, PT, R0, 0x1, P0 ;  /* 0x000000010000780c */ /* 0x000fe20000744270 */
[----:B------:R-:W-:Y:S01]  /*95a0*/  USHF.L.U64.HI UR4, UR14, 0x6, UR15 ;  /* 0x000000060e047899 */ /* 0x000fe2000801020f */
[----:B------:R-:W-:Y:S01]  /*95b0*/  BSSY B0, `(.L_x_150) ;  /* 0x000000c000007945 */ /* 0x000fe20003800000 */
[----:B------:R-:W-:Y:S02]  /*95c0*/  USHF.L.U32 UR7, UR6, 0x1, URZ ;  /* 0x0000000106077899 */ /* 0x000fe4000800063f */
[----:B------:R-:W-:Y:S01]  /*95d0*/  USHF.L.U64.HI UR4, UR6, 0x1, UR4 ;  /* 0x0000000106047899 */ /* 0x000fe20008010204 */
[----:B--2---:R-:W-:-:S04]  /*95e0*/  IMAD.U32 R8, R15, 0x10000, RZ ;  /* 0x000100000f087824 */ /* 0x004fc800078e00ff */
[----:B------:R-:W-:Y:S01]  /*95f0*/  FMUL R9, R8, UR22 ;  /* 0x0000001608097c20 */ /* 0x000fe20008400000 */
[----:B------:R-:W-:-:S03]  /*9600*/  IADD3 R8, P1, R2, UR7, RZ ;  /* 0x0000000702087c10 */ /* 0x000fc6000ff3e0ff */
[----:B------:R-:W-:-:S05]  /*9610*/  FFMA R9, R152, UR11, R9 ;  /* 0x0000000b98097c23 */ /* 0x000fca0008000009 */
[----:B0-----:R-:W-:Y:S02]  /*9620*/  F2FP.BF16.F32.PACK_AB R5, RZ, R9 ;  /* 0x00000009ff05723e */ /* 0x001fe400000010ff */
[----:B------:R-:W-:-:S05]  /*9630*/  IADD3.X R9, R3, UR4, RZ, P1, !PT ;  /* 0x0000000403097c10 */ /* 0x000fca0008ffe4ff */
[----:B------:R0:W-:Y:S01]  /*9640*/  @P3 STG.E.U16 desc[UR20][R8.64], R5 ;  /* 0x0000000508003986 */ /* 0x0001e2000c101514 */
[----:B------:R-:W-:Y:S05]  /*9650*/  @!P2 BRA `(.L_x_151) ;  /* 0x000000000004a947 */ /* 0x000fea0003800000 */
[----:B------:R1:W5:Y:S02]  /*9660*/  LDG.E.LTC128B.U16 R15, desc[UR20][R6.64+0x2] ;  /* 0x00000214060f7981 */ /* 0x000364000c1e1520 */
.L_x_151:
[----:B------:R-:W-:Y:S05]  /*9670*/  BSYNC B0 ;  /* 0x0000000000007941 */ /* 0x000fea0003800000 */
.L_x_150:
[----:B-----5:R-:W-:Y:S01]  /*9680*/  IMAD.U32 R16, R15, 0x10000, RZ ;  /* 0x000100000f107824 */ /* 0x020fe200078e00ff */
[----:B------:R-:W-:Y:S01]  /*9690*/  ISETP.GT.AND P1, PT, R14, 0x48, PT ;  /* 0x000000480e00780c */ /* 0x000fe20003f24270 */
[----:B0-----:R-:W-:Y:S01]  /*96a0*/  IMAD.WIDE.U32 R4, R18, R17, UR12 ;  /* 0x0000000c12047e25 */ /* 0x001fe2000f8e0011 */
[----:B------:R-:W-:Y:S03]  /*96b0*/  BSSY B0, `(.L_x_152) ;  /* 0x000000c000007945 */ /* 0x000fe60003800000 */
[----:B------:R-:W-:Y:S01]  /*96c0*/  FMUL R16, R16, UR22 ;  /* 0x0000001610107c20 */ /* 0x000fe20008400000 */
[----:B------:R-:W-:-:S03]  /*96d0*/  IADD3 R18, P3, R10, R4, RZ ;  /* 0x000000040a127210 */ /* 0x000fc60007f7e0ff */
[----:B------:R-:W-:Y:S01]  /*96e0*/  FFMA R16, R153, UR11, R16 ;  /* 0x0000000b99107c23 */ /* 0x000fe20008000010 */
[----:B------:R-:W-:-:S04]  /*96f0*/  IADD3.X R5, R11, R19, R5, P3, !PT ;  /* 0x000000130b057210 */ /* 0x000fc80001ffe405 */
[----:B------:R-:W-:Y:S02]  /*9700*/  F2FP.BF16.F32.PACK_AB R16, RZ, R16 ;  /* 0x00000010ff10723e */ /* 0x000fe400000010ff */
[----:B------:R-:W-:Y:S02]  /*9710*/  ISETP.GT.AND P3, PT, R0, RZ, P1 ;  /* 0x000000ff0000720c */ /* 0x000fe40000f64270 */
[C---:B------:R-:W-:Y:S01]  /*9720*/  LEA R4, P4, R18.reuse, UR18, 0x1 ;  /* 0x0000001212047c11 */ /* 0x040fe2000f8808ff */
[----:B------:R0:W-:Y:S03]  /*9730*/  @P2 STG.E.U16 desc[UR20][R8.64+0x2], R16 ;  /* 0x0000021008002986 */ /* 0x0001e6000c101514 */
[----:B------:R-:W-:-:S07]  /*9740*/  LEA.HI.X R5, R18, UR19, R5, 0x1, P4 ;  /* 0x0000001312057c11 */ /* 0x000fce000a0f0c05 */
[----:B------:R-:W-:Y:S05]  /*9750*/  @!P3 BRA `(.L_x_153) ;  /* 0x000000000004b947 */ /* 0x000fea0003800000 */
[----:B------:R2:W5:Y:S02]  /*9760*/  LDG.E.LTC128B.U16 R15, desc[UR20][R4.64] ;  /* 0x00000014040f7981 */ /* 0x000564000c1e1520 */
.L_x_153:
[----:B------:R-:W-:Y:S05]  /*9770*/  BSYNC B0 ;  /* 0x0000000000007941 */ /* 0x000fea0003800000 */
.L_x_152:
[----:B0----5:R-:W-:Y:S01]  /*9780*/  IMAD.U32 R16, R15, 0x10000, RZ ;  /* 0x000100000f107824 */ /* 0x021fe200078e00ff */
[----:B------:R-:W-:Y:S01]  /*9790*/  IADD3 R18, P4, R8, UR8, RZ ;  /* 0x0000000808127c10 */ /* 0x000fe2000ff9e0ff */
[----:B------:R-:W-:Y:S01]  /*97a0*/  BSSY B0, `(.L_x_154) ;  /* 0x0000009000007945 */ /* 0x000fe20003800000 */
[----:B------:R-:W-:Y:S01]  /*97b0*/  ISETP.GT.AND P2, PT, R0, 0x1, P1 ;  /* 0x000000010000780c */ /* 0x000fe20000f44270 */
[----:B------:R-:W-:-:S04]  /*97c0*/  FMUL R19, R16, UR22 ;  /* 0x0000001610137c20 */ /* 0x000fc80008400000 */
[----:B------:R-:W-:-:S05]  /*97d0*/  FFMA R19, R154, UR11, R19 ;  /* 0x0000000b9a137c23 */ /* 0x000fca0008000013 */
[----:B------:R-:W-:Y:S02]  /*97e0*/  F2FP.BF16.F32.PACK_AB R16, RZ, R19 ;  /* 0x00000013ff10723e */ /* 0x000fe400000010ff */
[----:B------:R-:W-:-:S05]  /*97f0*/  IADD3.X R19, R9, UR5, RZ, P4, !PT ;  /* 0x0000000509137c10 */ /* 0x000fca000a7fe4ff */
[----:B------:R0:W-:Y:S01]  /*9800*/  @P3 STG.E.U16 desc[UR20][R18.64], R16 ;  /* 0x0000001012003986 */ /* 0x0001e2000c101514 */
[----:B------:R-:W-:Y:S05]  /*9810*/  @!P2 BRA `(.L_x_155) ;  /* 0x000000000004a947 */ /* 0x000fea0003800000 */
[----:B------:R3:W5:Y:S02]  /*9820*/  LDG.E.LTC128B.U16 R15, desc[UR20][R4.64+0x2] ;  /* 0x00000214040f7981 */ /* 0x000764000c1e1520 */
.L_x_155:
[----:B------:R-:W-:Y:S05]  /*9830*/  BSYNC B0 ;  /* 0x0000000000007941 */ /* 0x000fea0003800000 */
.L_x_154:
[----:B0----5:R-:W-:Y:S01]  /*9840*/  SHF.L.U32 R16, R15, 0x10, RZ ;  /* 0x000000100f107819 */ /* 0x021fe200000006ff */
[----:B------:R-:W-:Y:S01]  /*9850*/  BSSY B0, `(.L_x_156) ;  /* 0x0000008000007945 */ /* 0x000fe20003800000 */
[----:B------:R-:W-:-:S03]  /*9860*/  ISETP.GT.AND P3, PT, R0, 0x8, P0 ;  /* 0x000000080000780c */ /* 0x000fc60000764270 */
[----:B------:R-:W-:-:S04]  /*9870*/  FMUL R16, R16, UR22 ;  /* 0x0000001610107c20 */ /* 0x000fc80008400000 */
[----:B------:R-:W-:-:S05]  /*9880*/  FFMA R16, R155, UR11, R16 ;  /* 0x0000000b9b107c23 */ /* 0x000fca0008000010 */
[----:B------:R-:W-:-:S05]  /*9890*/  F2FP.BF16.F32.PACK_AB R16, RZ, R16 ;  /* 0x00000010ff10723e */ /* 0x000fca00000010ff */
[----:B------:R0:W-:Y:S01]  /*98a0*/  @P2 STG.E.U16 desc[UR20][R18.64+0x2], R16 ;  /* 0x0000021012002986 */ /* 0x0001e2000c101514 */
[----:B------:R-:W-:Y:S05]  /*98b0*/  @!P3 BRA `(.L_x_157) ;  /* 0x000000000004b947 */ /* 0x000fea0003800000 */
[----:B------:R4:W5:Y:S02]  /*98c0*/  LDG.E.LTC128B.U16 R15, desc[UR20][R6.64+0x10] ;  /* 0x00001014060f7981 */ /* 0x000964000c1e1520 */
.L_x_157:
[----:B------:R-:W-:Y:S05]  /*98d0*/  BSYNC B0 ;  /* 0x0000000000007941 */ /* 0x000fea0003800000 */
.L_x_156:
[----:B0----5:R-:W-:Y:S01]  /*98e0*/  IMAD.U32 R16, R15, 0x10000, RZ ;  /* 0x000100000f107824 */ /* 0x021fe200078e00ff */
[----:B------:R-:W-:Y:S01]  /*98f0*/  ISETP.GT.AND P2, PT, R0, 0x9, P0 ;  /* 0x000000090000780c */ /* 0x000fe20000744270 */
[----:B------:R-:W-:Y:S02]  /*9900*/  BSSY B0, `(.L_x_158) ;  /* 0x0000007000007945 */ /* 0x000fe40003800000 */
[----:B------:R-:W-:-:S04]  /*9910*/  FMUL R19, R16, UR22 ;  /* 0x0000001610137c20 */ /* 0x000fc80008400000 */
[----:B------:R-:W-:-:S05]  /*9920*/  FFMA R19, R156, UR11, R19 ;  /* 0x0000000b9c137c23 */ /* 0x000fca0008000013 */
[----:B------:R-:W-:-:S05]  /*9930*/  F2FP.BF16.F32.PACK_AB R19, RZ, R19 ;  /* 0x00000013ff13723e */ /* 0x000fca00000010ff */
[----:B------:R0:W-:Y:S01]  /*9940*/  @P3 STG.E.U16 desc[UR20][R8.64+0x10], R19 ;  /* 0x0000101308003986 */ /* 0x0001e2000c101514 */
[----:B------:R-:W-:Y:S05]  /*9950*/  @!P2 BRA `(.L_x_159) ;  /* 0x000000000004a947 */ /* 0x000fea0003800000 */
[----:B------:R0:W5:Y:S02]  /*9960*/  LDG.E.LTC128B.U16 R15, desc[UR20][R6.64+0x12] ;  /* 0x00001214060f7981 */ /* 0x000164000c1e1520 */
.L_x_159:
[----:B------:R-:W-:Y:S05]  /*9970*/  BSYNC B0 ;  /* 0x0000000000007941 */ /* 0x000fea0003800000 */
.L_x_158:
[----:B-----5:R-:W-:Y:S01]  /*9980*/  IMAD.U32 R16, R15, 0x10000, RZ ;  /* 0x000100000f107824 */ /* 0x020fe200078e00ff */
        /* <DEDUP_REMOVED lines=8> */
.L_x_161:
[----:B------:R-:W-:Y:S05]  /*9a10*/  BSYNC B0 ;  /* 0x0000000000007941 */ /* 0x000fea0003800000 */
.L_x_160:
[----:B0----5:R-:W-:Y:S01]  /*9a20*/  IMAD.U32 R16, R15, 0x10000, RZ ;  /* 0x000100000f107824 */ /* 0x021fe200078e00ff */
[----:B------:R-:W-:Y:S01]  /*9a30*/  ISETP.GT.AND P2, PT, R0, 0x9, P1 ;  /* 0x000000090000780c */ /* 0x000fe20000f44270 */
[----:B------:R-:W-:Y:S01]  /*9a40*/  IMAD.U32 R21, RZ, RZ, UR8 ;  /* 0x00000008ff157e24 */ /* 0x000fe2000f8e00ff */
[----:B------:R-:W-:Y:S01]  /*9a50*/  BSSY B0, `(.L_x_162) ;  /* 0x000000a000007945 */ /* 0x000fe20003800000 */
[----:B------:R-:W-:Y:S01]  /*9a60*/  FMUL R19, R16, UR22 ;  /* 0x0000001610137c20 */ /* 0x000fe20008400000 */
[----:B------:R-:W-:Y:S02]  /*9a70*/  IMAD.U32 R23, RZ, RZ, UR5 ;  /* 0x00000005ff177e24 */ /* 0x000fe4000f8e00ff */
[----:B------:R-:W-:Y:S01]  /*9a80*/  IADD3 R18, P4, P5, R21, UR7, R2 ;  /* 0x0000000715127c10 */ /* 0x000fe2000fd9e002 */
[----:B------:R-:W-:-:S05]  /*9a90*/  FFMA R19, R158, UR11, R19 ;  /* 0x0000000b9e137c23 */ /* 0x000fca0008000013 */
[----:B------:R-:W-:Y:S02]  /*9aa0*/  F2FP.BF16.F32.PACK_AB R16, RZ, R19 ;  /* 0x00000013ff10723e */ /* 0x000fe400000010ff */
[----:B------:R-:W-:-:S05]  /*9ab0*/  IADD3.X R19, R23, UR4, R3, P4, P5 ;  /* 0x0000000417137c10 */ /* 0x000fca000a7ea403 */
[----:B------:R0:W-:Y:S01]  /*9ac0*/  @P3 STG.E.U16 desc[UR20][R18.64+0x10], R16 ;  /* 0x0000101012003986 */ /* 0x0001e2000c101514 */
[----:B------:R-:W-:Y:S05]  /*9ad0*/  @!P2 BRA `(.L_x_163) ;  /* 0x000000000004a947 */ /* 0x000fea0003800000 */
[----:B------:R0:W5:Y:S02]  /*9ae0*/  LDG.E.LTC128B.U16 R15, desc[UR20][R4.64+0x12] ;  /* 0x00001214040f7981 */ /* 0x000164000c1e1520 */
.L_x_163:
[----:B------:R-:W-:Y:S05]  /*9af0*/  BSYNC B0 ;  /* 0x0000000000007941 */ /* 0x000fea0003800000 */
.L_x_162:
        /* <DEDUP_REMOVED lines=9> */
.L_x_165:
[----:B------:R-:W-:Y:S05]  /*9b90*/  BSYNC B0 ;  /* 0x0000000000007941 */ /* 0x000fea0003800000 */
.L_x_164:
        /* <DEDUP_REMOVED lines=9> */
.L_x_167:
[----:B------:R-:W-:Y:S05]  /*9c30*/  BSYNC B0 ;  /* 0x0000000000007941 */ /* 0x000fea0003800000 */
.L_x_166:
        /* <DEDUP_REMOVED lines=9> */
.L_x_169:
[----:B------:R-:W-:Y:S05]  /*9cd0*/  BSYNC B0 ;  /* 0x0000000000007941 */ /* 0x000fea0003800000 */
.L_x_168:
        /* <DEDUP_REMOVED lines=9> */
.L_x_171:
[----:B------:R-:W-:Y:S05]  /*9d70*/  BSYNC B0 ;  /* 0x0000000000007941 */ /* 0x000fea0003800000 */
.L_x_170:
        /* <DEDUP_REMOVED lines=9> */
.L_x_173:
[----:B------:R-:W-:Y:S05]  /*9e10*/  BSYNC B0 ;  /* 0x0000000000007941 */ /* 0x000fea0003800000 */
.L_x_172:
        /* <DEDUP_REMOVED lines=9> */
.L_x_175:
[----:B------:R-:W-:Y:S05]  /*9eb0*/  BSYNC B0 ;  /* 0x0000000000007941 */ /* 0x000fea0003800000 */
.L_x_174:
[----:B-----5:R-:W-:Y:S01]  /*9ec0*/  SHF.L.U32 R16, R15, 0x10, RZ ;  /* 0x000000100f107819 */ /* 0x020fe200000006ff */
        /* <DEDUP_REMOVED lines=8> */
.L_x_177:
[----:B------:R-:W-:Y:S05]  /*9f50*/  BSYNC B0 ;  /* 0x0000000000007941 */ /* 0x000fea0003800000 */
.L_x_176:
        /* <DEDUP_REMOVED lines=9> */
.L_x_179:
[----:B------:R-:W-:Y:S05]  /*9ff0*/  BSYNC B0 ;  /* 0x0000000000007941 */ /* 0x000fea0003800000 */
.L_x_178:
        /* <DEDUP_REMOVED lines=9> */
.L_x_181:
[----:B------:R-:W-:Y:S05]  /*a090*/  BSYNC B0 ;  /* 0x0000000000007941 */ /* 0x000fea0003800000 */
.L_x_180:
        /* <DEDUP_REMOVED lines=9> */
.L_x_183:
[----:B------:R-:W-:Y:S05]  /*a130*/  BSYNC B0 ;  /* 0x0000000000007941 */ /* 0x000fea0003800000 */
.L_x_182:
        /* <DEDUP_REMOVED lines=9> */
.L_x_185:
[----:B------:R-:W-:Y:S05]  /*a1d0*/  BSYNC B0 ;  /* 0x0000000000007941 */ /* 0x000fea0003800000 */
.L_x_184:
        /* <DEDUP_REMOVED lines=9> */
.L_x_187:
[----:B------:R-:W-:Y:S05]  /*a270*/  BSYNC B0 ;  /* 0x0000000000007941 */ /* 0x000fea0003800000 */
.L_x_186:
        /* <DEDUP_REMOVED lines=9> */
.L_x_189:
[----:B------:R-:W-:Y:S05]  /*a310*/  BSYNC B0 ;  /* 0x0000000000007941 */ /* 0x000fea0003800000 */
.L_x_188:
        /* <DEDUP_REMOVED lines=9> */
.L_x_191:
[----:B------:R-:W-:Y:S05]  /*a3b0*/  BSYNC B0 ;  /* 0x0000000000007941 */ /* 0x000fea0003800000 */
.L_x_190:
        /* <DEDUP_REMOVED lines=9> */
.L_x_193:
[----:B------:R-:W-:Y:S05]  /*a450*/  BSYNC B0 ;  /* 0x0000000000007941 */ /* 0x000fea0003800000 */
.L_x_192:
        /* <DEDUP_REMOVED lines=9> */
.L_x_195:
[----:B------:R-:W-:Y:S05]  /*a4f0*/  BSYNC B0 ;  /* 0x0000000000007941 */ /* 0x000fea0003800000 */
.L_x_194:
        /* <DEDUP_REMOVED lines=9> */
.L_x_197:
[----:B------:R-:W-:Y:S05]  /*a590*/  BSYNC B0 ;  /* 0x0000000000007941 */ /* 0x000fea0003800000 */
.L_x_196:
        /* <DEDUP_REMOVED lines=9> */
.L_x_199:
[----:B------:R-:W-:Y:S05]  /*a630*/  BSYNC B0 ;  /* 0x0000000000007941 */ /* 0x000fea0003800000 */
.L_x_198:
        /* <DEDUP_REMOVED lines=9> */
.L_x_201:
[----:B------:R-:W-:Y:S05]  /*a6d0*/  BSYNC B0 ;  /* 0x0000000000007941 */ /* 0x000fea0003800000 */
.L_x_200:
        /* <DEDUP_REMOVED lines=9> */
.L_x_203:
[----:B------:R-:W-:Y:S05]  /*a770*/  BSYNC B0 ;  /* 0x0000000000007941 */ /* 0x000fea0003800000 */
.L_x_202:
        /* <DEDUP_REMOVED lines=9> */
.L_x_205:
[----:B------:R-:W-:Y:S05]  /*a810*/  BSYNC B0 ;  /* 0x0000000000007941 */ /* 0x000fea0003800000 */
.L_x_204:
        /* <DEDUP_REMOVED lines=9> */
.L_x_207:
[----:B------:R-:W-:Y:S05]  /*a8b0*/  BSYNC B0 ;  /* 0x0000000000007941 */ /* 0x000fea0003800000 */
.L_x_206:
        /* <DEDUP_REMOVED lines=9> */
.L_x_209:
[----:B------:R-:W-:Y:S05]  /*a950*/  BSYNC B0 ;  /* 0x0000000000007941 */ /* 0x000fea0003800000 */
.L_x_208:
        /* <DEDUP_REMOVED lines=9> */
.L_x_211:
[----:B------:R-:W-:Y:S05]  /*a9f0*/  BSYNC B0 ;  /* 0x0000000000007941 */ /* 0x000fea0003800000 */
.L_x_210:
        /* <DEDUP_REMOVED lines=9> */
.L_x_213:
[----:B------:R-:W-:Y:S05]  /*aa90*/  BSYNC B0 ;  /* 0x0000000000007941 */ /* 0x000fea0003800000 */
.L_x_212:
        /* <DEDUP_REMOVED lines=9> */
.L_x_215:
[----:B------:R-:W-:Y:S05]  /*ab30*/  BSYNC B0 ;  /* 0x0000000000007941 */ /* 0x000fea0003800000 */
.L_x_214:
        /* <DEDUP_REMOVED lines=9> */
.L_x_217:
[----:B------:R-:W-:Y:S05]  /*abd0*/  BSYNC B0 ;  /* 0x0000000000007941 */ /* 0x000fea0003800000 */
.L_x_216:
        /* <DEDUP_REMOVED lines=9> */
.L_x_219:
[----:B------:R-:W-:Y:S05]  /*ac70*/  BSYNC B0 ;  /* 0x0000000000007941 */ /* 0x000fea0003800000 */
.L_x_218:
        /* <DEDUP_REMOVED lines=9> */
.L_x_221:
[----:B------:R-:W-:Y:S05]  /*ad10*/  BSYNC B0 ;  /* 0x0000000000007941 */ /* 0x000fea0003800000 */
.L_x_220:
        /* <DEDUP_REMOVED lines=9> */
.L_x_223:
[----:B------:R-:W-:Y:S05]  /*adb0*/  BSYNC B0 ;  /* 0x0000000000007941 */ /* 0x000fea0003800000 */
.L_x_222:
        /* <DEDUP_REMOVED lines=9> */
.L_x_225:
[----:B------:R-:W-:Y:S05]  /*ae50*/  BSYNC B0 ;  /* 0x0000000000007941 */ /* 0x000fea0003800000 */
.L_x_224:
        /* <DEDUP_REMOVED lines=9> */
.L_x_227:
[----:B------:R-:W-:Y:S05]  /*aef0*/  BSYNC B0 ;  /* 0x0000000000007941 */ /* 0x000fea0003800000 */
.L_x_226:
        /* <DEDUP_REMOVED lines=9> */
.L_x_229:
[----:B------:R-:W-:Y:S05]  /*af90*/  BSYNC B0 ;  /* 0x0000000000007941 */ /* 0x000fea0003800000 */
.L_x_228:
        /* <DEDUP_REMOVED lines=9> */
.L_x_231:
[----:B------:R-:W-:Y:S05]  /*b030*/  BSYNC B0 ;  /* 0x0000000000007941 */ /* 0x000fea0003800000 */
.L_x_230:
        /* <DEDUP_REMOVED lines=9> */
.L_x_233:
[----:B------:R-:W-:Y:S05]  /*b0d0*/  BSYNC B0 ;  /* 0x0000000000007941 */ /* 0x000fea0003800000 */
.L_x_232:
        /* <DEDUP_REMOVED lines=9> */
.L_x_235:
[----:B------:R-:W-:Y:S05]  /*b170*/  BSYNC B0 ;  /* 0x0000000000007941 */ /* 0x000fea0003800000 */
.L_x_234:
        /* <DEDUP_REMOVED lines=9> */
.L_x_237:
[----:B------:R-:W-:Y:S05]  /*b210*/  BSYNC B0 ;  /* 0x0000000000007941 */ /* 0x000fea0003800000 */
.L_x_236:
        /* <DEDUP_REMOVED lines=9> */
.L_x_239:
[----:B------:R-:W-:Y:S05]  /*b2b0*/  BSYNC B0 ;  /* 0x0000000000007941 */ /* 0x000fea0003800000 */
.L_x_238:
        /* <DEDUP_REMOVED lines=9> */
.L_x_241:
[----:B------:R-:W-:Y:S05]  /*b350*/  BSYNC B0 ;  /* 0x0000000000007941 */ /* 0x000fea0003800000 */
.L_x_240:
        /* <DEDUP_REMOVED lines=9> */
.L_x_243:
[----:B------:R-:W-:Y:S05]  /*b3f0*/  BSYNC B0 ;  /* 0x0000000000007941 */ /* 0x000fea0003800000 */
.L_x_242:
        /* <DEDUP_REMOVED lines=9> */
.L_x_245:
[----:B------:R-:W-:Y:S05]  /*b490*/  BSYNC B0 ;  /* 0x0000000000007941 */ /* 0x000fea0003800000 */
.L_x_244:
        /* <DEDUP_REMOVED lines=9> */
.L_x_247:
[----:B------:R-:W-:Y:S05]  /*b530*/  BSYNC B0 ;  /* 0x0000000000007941 */ /* 0x000fea0003800000 */
.L_x_246:
        /* <DEDUP_REMOVED lines=9> */
.L_x_249:
[----:B------:R-:W-:Y:S05]  /*b5d0*/  BSYNC B0 ;  /* 0x0000000000007941 */ /* 0x000fea0003800000 */
.L_x_248:
        /* <DEDUP_REMOVED lines=9> */
.L_x_251:
[----:B------:R-:W-:Y:S05]  /*b670*/  BSYNC B0 ;  /* 0x0000000000007941 */ /* 0x000fea0003800000 */
.L_x_250:
        /* <DEDUP_REMOVED lines=9> */
.L_x_253:
[----:B------:R-:W-:Y:S05]  /*b710*/  BSYNC B0 ;  /* 0x0000000000007941 */ /* 0x000fea0003800000 */
.L_x_252:
        /* <DEDUP_REMOVED lines=9> */
.L_x_255:
[----:B------:R-:W-:Y:S05]  /*b7b0*/  BSYNC B0 ;  /* 0x0000000000007941 */ /* 0x000fea0003800000 */
.L_x_254:
        /* <DEDUP_REMOVED lines=9> */
.L_x_257:
[----:B------:R-:W-:Y:S05]  /*b850*/  BSYNC B0 ;  /* 0x0000000000007941 */ /* 0x000fea0003800000 */
.L_x_256:
        /* <DEDUP_REMOVED lines=9> */
.L_x_259:
[----:B------:R-:W-:Y:S05]  /*b8f0*/  BSYNC B0 ;  /* 0x0000000000007941 */ /* 0x000fea0003800000 */
.L_x_258:
        /* <DEDUP_REMOVED lines=9> */
.L_x_261:
[----:B------:R-:W-:Y:S05]  /*b990*/  BSYNC B0 ;  /* 0x0000000000007941 */ /* 0x000fea0003800000 */
.L_x_260:
        /* <DEDUP_REMOVED lines=9> */
.L_x_263:
[----:B------:R-:W-:Y:S05]  /*ba30*/  BSYNC B0 ;  /* 0x0000000000007941 */ /* 0x000fea0003800000 */
.L_x_262:
        /* <DEDUP_REMOVED lines=9> */
.L_x_265:
[----:B------:R-:W-:Y:S05]  /*bad0*/  BSYNC B0 ;  /* 0x0000000000007941 */ /* 0x000fea0003800000 */
.L_x_264:
        /* <DEDUP_REMOVED lines=9> */
.L_x_267:
[----:B------:R-:W-:Y:S05]  /*bb70*/  BSYNC B0 ;  /* 0x0000000000007941 */ /* 0x000fea0003800000 */
.L_x_266:
        /* <DEDUP_REMOVED lines=9> */
.L_x_269:
[----:B------:R-:W-:Y:S05]  /*bc10*/  BSYNC B0 ;  /* 0x0000000000007941 */ /* 0x000fea0003800000 */
.L_x_268:
        /* <DEDUP_REMOVED lines=9> */
.L_x_271:
[----:B------:R-:W-:Y:S05]  /*bcb0*/  BSYNC B0 ;  /* 0x0000000000007941 */ /* 0x000fea0003800000 */
.L_x_270:
[----:B01--45:R-:W-:Y:S01]  /*bcc0*/  SHF.L.U32 R6, R15, 0x10, RZ ;  /* 0x000000100f067819 */ /* 0x033fe200000006ff */
        /* <DEDUP_REMOVED lines=8> */
.L_x_273:
[----:B------:R-:W-:Y:S05]  /*bd50*/  BSYNC B0 ;  /* 0x0000000000007941 */ /* 0x000fea0003800000 */
.L_x_272:
[----:B0----5:R-:W-:Y:S01]  /*bd60*/  IMAD.U32 R6, R15, 0x10000, RZ ;  /* 0x000100000f067824 */ /* 0x021fe200078e00ff */
[----:B------:R-:W-:Y:S01]  /*bd70*/  ISETP.GT.AND P1, PT, R0, 0x79, P1 ;  /* 0x000000790000780c */ /* 0x000fe20000f24270 */
[----:B------:R-:W-:Y:S01]  /*bd80*/  BSSY B0, `(.L_x_274) ;  /* 0x000000b000007945 */ /* 0x000fe20003800000 */
[----:B------:R-:W-:Y:S01]  /*bd90*/  IADD3 R20, P0, R12, 0x80, RZ ;  /* 0x000000800c147810 */ /* 0x000fe20007f1e0ff */
[----:B------:R-:W-:Y:S01]  /*bda0*/  FMUL R7, R6, UR22 ;  /* 0x0000001606077c20 */ /* 0x000fe20008400000 */
[----:B------:R-:W-:-:S03]  /*bdb0*/  @P2 IMAD.MOV.U32 R6, RZ, RZ, R18 ;  /* 0x000000ffff062224 */ /* 0x000fc600078e0012 */
[----:B------:R-:W-:-:S05]  /*bdc0*/  FFMA R7, R214, UR11, R7 ;  /* 0x0000000bd6077c23 */ /* 0x000fca0008000007 */
[----:B------:R-:W-:-:S04]  /*bdd0*/  F2FP.BF16.F32.PACK_AB R7, RZ, R7 ;  /* 0x00000007ff07723e */ /* 0x000fc800000010ff */
[----:B------:R-:W-:Y:S01]  /*bde0*/  PRMT R8, R7, 0x7610, R8 ;  /* 0x0000761007087816 */ /* 0x000fe20000000008 */
[----:B------:R-:W-:-:S05]  /*bdf0*/  @P2 IMAD.MOV.U32 R7, RZ, RZ, R19 ;  /* 0x000000ffff072224 */ /* 0x000fca00078e0013 */
[----:B------:R0:W-:Y:S01]  /*be00*/  @P2 STG.E.U16 desc[UR20][R6.64+0xf0], R8 ;  /* 0x0000f00806002986 */ /* 0x0001e2000c101514 */
[----:B------:R-:W-:Y:S05]  /*be10*/  @!P1 BRA `(.L_x_275) ;  /* 0x0000000000049947 */ /* 0x000fea0003800000 */
[----:B------:R4:W5:Y:S02]  /*be20*/  LDG.E.LTC128B.U16 R15, desc[UR20][R4.64+0xf2] ;  /* 0x0000f214040f7981 */ /* 0x000964000c1e1520 */
.L_x_275:
[----:B------:R-:W-:Y:S05]  /*be30*/  BSYNC B0 ;  /* 0x0000000000007941 */ /* 0x000fea0003800000 */
.L_x_274:
[----:B-12345:R-:W-:Y:S02]  /*be40*/  IMAD.U32 R4, R15, 0x10000, RZ ;  /* 0x000100000f047824 */ /* 0x03efe400078e00ff */
[----:B------:R-:W-:Y:S01]  /*be50*/  IMAD.X R5, RZ, RZ, R13, P0 ;  /* 0x000000ffff057224 */ /* 0x000fe200000e060d */
[----:B------:R-:W-:Y:S01]  /*be60*/  ISETP.GT.AND P0, PT, R14, 0x80, PT ;  /* 0x000000800e00780c */ /* 0x000fe20003f04270 */
[----:B------:R-:W-:Y:S01]  /*be70*/  FMUL R4, R4, UR22 ;  /* 0x0000001604047c20 */ /* 0x000fe20008400000 */
[----:B0-----:R-:W-:Y:S02]  /*be80*/  IMAD.WIDE.U32 R6, R20, UR16, R10 ;  /* 0x0000001014067c25 */ /* 0x001fe4000f8e000a */
[----:B------:R-:W-:Y:S02]  /*be90*/  ISETP.GT.AND P3, PT, R0, RZ, P0 ;  /* 0x000000ff0000720c */ /* 0x000fe40000764270 */
[----:B------:R-:W-:Y:S01]  /*bea0*/  FFMA R4, R215, UR11, R4 ;  /* 0x0000000bd7047c23 */ /* 0x000fe20008000004 */
[----:B------:R-:W-:-:S04]  /*beb0*/  IMAD R5, R5, UR16, RZ ;  /* 0x0000001005057c24 */ /* 0x000fc8000f8e02ff */
[----:B------:R-:W-:Y:S01]  /*bec0*/  IMAD R21, R20, UR17, R5 ;  /* 0x0000001114157c24 */ /* 0x000fe2000f8e0205 */
[----:B------:R-:W-:Y:S02]  /*bed0*/  F2FP.BF16.F32.PACK_AB R8, RZ, R4 ;  /* 0x00000004ff08723e */ /* 0x000fe400000010ff */
[----:B------:R-:W-:Y:S02]  /*bee0*/  LEA R4, P2, R6, UR18, 0x1 ;  /* 0x0000001206047c11 */ /* 0x000fe4000f8408ff */
[----:B------:R-:W-:Y:S02]  /*bef0*/  IADD3 R5, R7, R21, RZ ;  /* 0x0000001507057210 */ /* 0x000fe40007ffe0ff */
[----:B------:R-:W-:Y:S02]  /*bf00*/  PRMT R9, R8, 0x7610, R9 ;  /* 0x0000761008097816 */ /* 0x000fe40000000009 */
[----:B------:R-:W-:-:S03]  /*bf10*/  LEA.HI.X R5, R6, UR19, R5, 0x1, P2 ;  /* 0x0000001306057c11 */ /* 0x000fc600090f0c05 */
[----:B------:R0:W-:Y:S04]  /*bf20*/  @P1 STG.E.U16 desc[UR20][R18.64+0xf2], R9 ;  /* 0x0000f20912001986 */ /* 0x0001e8000c101514 */
[----:B------:R-:W2:Y:S01]  /*bf30*/  @P3 LDG.E.LTC128B.U16 R15, desc[UR20][R4.64] ;  /* 0x00000014040f3981 */ /* 0x000ea2000c1e1520 */
[----:B------:R-:W-:Y:S01]  /*bf40*/  USHF.L.U32 UR4, UR14, 0x8, URZ ;  /* 0x000000080e047899 */ /* 0x000fe2000800063f */
[----:B------:R-:W-:Y:S01]  /*bf50*/  ISETP.GT.AND P2, PT, R0, 0x1, P0 ;  /* 0x000000010000780c */ /* 0x000fe20000744270 */
[----:B------:R-:W-:Y:S01]  /*bf60*/  USHF.L.U64.HI UR6, UR14, 0x8, UR15 ;  /* 0x000000080e067899 */ /* 0x000fe2000801020f */
[----:B------:R-:W-:Y:S03]  /*bf70*/  BSSY B0, `(.L_x_276) ;  /* 0x000000a000007945 */ /* 0x000fe60003800000 */
[----:B------:R-:W-:-:S04]  /*bf80*/  IADD3 R8, P1, R2, UR4, RZ ;  /* 0x0000000402087c10 */ /* 0x000fc8000ff3e0ff */
[----:B0-----:R-:W-:Y:S01]  /*bf90*/  IADD3.X R9, R3, UR6, RZ, P1, !PT ;  /* 0x0000000603097c10 */ /* 0x001fe20008ffe4ff */
[----:B--2---:R-:W-:-:S04]  /*bfa0*/  IMAD.U32 R6, R15, 0x10000, RZ ;  /* 0x000100000f067824 */ /* 0x004fc800078e00ff */
[----:B------:R-:W-:-:S04]  /*bfb0*/  FMUL R7, R6, UR22 ;  /* 0x0000001606077c20 */ /* 0x000fc80008400000 */
[----:B------:R-:W-:-:S05]  /*bfc0*/  FFMA R7, R88, UR11, R7 ;  /* 0x0000000b58077c23 */ /* 0x000fca0008000007 */
[----:B------:R-:W-:-:S05]  /*bfd0*/  F2FP.BF16.F32.PACK_AB R7, RZ, R7 ;  /* 0x00000007ff07723e */ /* 0x000fca00000010ff */
[----:B------:R0:W-:Y:S01]  /*bfe0*/  @P3 STG.E.U16 desc[UR20][R8.64], R7 ;  /* 0x0000000708003986 */ /* 0x0001e2000c101514 */
[----:B------:R-:W-:Y:S05]  /*bff0*/  @!P2 BRA `(.L_x_277) ;  /* 0x000000000004a947 */ /* 0x000fea0003800000 */
[----:B------:R1:W5:Y:S02]  /*c000*/  LDG.E.LTC128B.U16 R15, desc[UR20][R4.64+0x2] ;  /* 0x00000214040f7981 */ /* 0x000364000c1e1520 */
.L_x_277:
[----:B------:R-:W-:Y:S05]  /*c010*/  BSYNC B0 ;  /* 0x0000000000007941 */ /* 0x000fea0003800000 */
.L_x_276:
        /* <DEDUP_REMOVED lines=15> */
.L_x_279:
[----:B------:R-:W-:Y:S05]  /*c110*/  BSYNC B0 ;  /* 0x0000000000007941 */ /* 0x000fea0003800000 */
.L_x_278:
        /* <DEDUP_REMOVED lines=11> */
.L_x_281:
[----:B------:R-:W-:Y:S05]  /*c1d0*/  BSYNC B0 ;  /* 0x0000000000007941 */ /* 0x000fea0003800000 */
.L_x_280:
        /* <DEDUP_REMOVED lines=9> */
.L_x_283:
[----:B------:R-:W-:Y:S05]  /*c270*/  BSYNC B0 ;  /* 0x0000000000007941 */ /* 0x000fea0003800000 */
.L_x_282:
        /* <DEDUP_REMOVED lines=9> */
.L_x_285:
[----:B------:R-:W-:Y:S05]  /*c310*/  BSYNC B0 ;  /* 0x0000000000007941 */ /* 0x000fea0003800000 */
.L_x_284:
        /* <DEDUP_REMOVED lines=9> */
.L_x_287:
[----:B------:R-:W-:Y:S05]  /*c3b0*/  BSYNC B0 ;  /* 0x0000000000007941 */ /* 0x000fea0003800000 */
.L_x_286:
        /* <DEDUP_REMOVED lines=13> */
.L_x_289:
[----:B------:R-:W-:Y:S05]  /*c490*/  BSYNC B0 ;  /* 0x0000000000007941 */ /* 0x000fea0003800000 */
.L_x_288:
        /* <DEDUP_REMOVED lines=9> */
.L_x_291:
[----:B------:R-:W-:Y:S05]  /*c530*/  BSYNC B0 ;  /* 0x0000000000007941 */ /* 0x000fea0003800000 */
.L_x_290:
        /* <DEDUP_REMOVED lines=9> */
.L_x_293:
[----:B------:R-:W-:Y:S05]  /*c5d0*/  BSYNC B0 ;  /* 0x0000000000007941 */ /* 0x000fea0003800000 */
.L_x_292:
        /* <DEDUP_REMOVED lines=9> */
.L_x_295:
[----:B------:R-:W-:Y:S05]  /*c670*/  BSYNC B0 ;  /* 0x0000000000007941 */ /* 0x000fea0003800000 */
.L_x_294:
        /* <DEDUP_REMOVED lines=9> */
.L_x_297:
[----:B------:R-:W-:Y:S05]  /*c710*/  BSYNC B0 ;  /* 0x0000000000007941 */ /* 0x000fea0003800000 */
.L_x_296:
        /* <DEDUP_REMOVED lines=9> */
.L_x_299:
[----:B------:R-:W-:Y:S05]  /*c7b0*/  BSYNC B0 ;  /* 0x0000000000007941 */ /* 0x000fea0003800000 */
.L_x_298:
        /* <DEDUP_REMOVED lines=9> */
.L_x_301:
[----:B------:R-:W-:Y:S05]  /*c850*/  BSYNC B0 ;  /* 0x0000000000007941 */ /* 0x000fea0003800000 */
.L_x_300:
        /* <DEDUP_REMOVED lines=9> */
.L_x_303:
[----:B------:R-:W-:Y:S05]  /*c8f0*/  BSYNC B0 ;  /* 0x0000000000007941 */ /* 0x000fea0003800000 */
.L_x_302:
        /* <DEDUP_REMOVED lines=9> */
.L_x_305:
[----:B------:R-:W-:Y:S05]  /*c990*/  BSYNC B0 ;  /* 0x0000000000007941 */ /* 0x000fea0003800000 */
.L_x_304:
        /* <DEDUP_REMOVED lines=9> */
.L_x_307:
[----:B------:R-:W-:Y:S05]  /*ca30*/  BSYNC B0 ;  /* 0x0000000000007941 */ /* 0x000fea0003800000 */
.L_x_306:
        /* <DEDUP_REMOVED lines=9> */
.L_x_309:
[----:B------:R-:W-:Y:S05]  /*cad0*/  BSYNC B0 ;  /* 0x0000000000007941 */ /* 0x000fea0003800000 */
.L_x_308:
        /* <DEDUP_REMOVED lines=9> */
.L_x_311:
[----:B------:R-:W-:Y:S05]  /*cb70*/  BSYNC B0 ;  /* 0x0000000000007941 */ /* 0x000fea0003800000 */
.L_x_310:
        /* <DEDUP_REMOVED lines=9> */
.L_x_313:
[----:B------:R-:W-:Y:S05]  /*cc10*/  BSYNC B0 ;  /* 0x0000000000007941 */ /* 0x000fea0003800000 */
.L_x_312:
        /* <DEDUP_REMOVED lines=9> */
.L_x_315:
[----:B------:R-:W-:Y:S05]  /*ccb0*/  BSYNC B0 ;  /* 0x0000000000007941 */ /* 0x000fea0003800000 */
.L_x_314:
        /* <DEDUP_REMOVED lines=9> */
.L_x_317:
[----:B------:R-:W-:Y:S05]  /*cd50*/  BSYNC B0 ;  /* 0x0000000000007941 */ /* 0x000fea0003800000 */
.L_x_316:
        /* <DEDUP_REMOVED lines=9> */
.L_x_319:
[----:B------:R-:W-:Y:S05]  /*cdf0*/  BSYNC B0 ;  /* 0x0000000000007941 */ /* 0x000fea0003800000 */
.L_x_318:
        /* <DEDUP_REMOVED lines=9> */
.L_x_321:
[----:B------:R-:W-:Y:S05]  /*ce90*/  BSYNC B0 ;  /* 0x0000000000007941 */ /* 0x000fea0003800000 */
.L_x_320:
        /* <DEDUP_REMOVED lines=9> */
.L_x_323:
[----:B------:R-:W-:Y:S05]  /*cf30*/  BSYNC B0 ;  /* 0x0000000000007941 */ /* 0x000fea0003800000 */
.L_x_322:
        /* <DEDUP_REMOVED lines=9> */
.L_x_325:
[----:B------:R-:W-:Y:S05]  /*cfd0*/  BSYNC B0 ;  /* 0x0000000000007941 */ /* 0x000fea0003800000 */
.L_x_324:
        /* <DEDUP_REMOVED lines=9> */
.L_x_327:
[----:B------:R-:W-:Y:S05]  /*d070*/  BSYNC B0 ;  /* 0x0000000000007941 */ /* 0x000fea0003800000 */
.L_x_326:
        /* <DEDUP_REMOVED lines=9> */
.L_x_329:
[----:B------:R-:W-:Y:S05]  /*d110*/  BSYNC B0 ;  /* 0x0000000000007941 */ /* 0x000fea0003800000 */
.L_x_328:
        /* <DEDUP_REMOVED lines=9> */
.L_x_331:
[----:B------:R-:W-:Y:S05]  /*d1b0*/  BSYNC B0 ;  /* 0x0000000000007941 */ /* 0x000fea0003800000 */
.L_x_330:
        /* <DEDUP_REMOVED lines=9> */
.L_x_333:
[----:B------:R-:W-:Y:S05]  /*d250*/  BSYNC B0 ;  /* 0x0000000000007941 */ /* 0x000fea0003800000 */
.L_x_332:
        /* <DEDUP_REMOVED lines=9> */
.L_x_335:
[----:B------:R-:W-:Y:S05]  /*d2f0*/  BSYNC B0 ;  /* 0x0000000000007941 */ /* 0x000fea0003800000 */
.L_x_334:
        /* <DEDUP_REMOVED lines=9> */
.L_x_337:
[----:B------:R-:W-:Y:S05]  /*d390*/  BSYNC B0 ;  /* 0x0000000000007941 */ /* 0x000fea0003800000 */
.L_x_336:
        /* <DEDUP_REMOVED lines=9> */
.L_x_339:
[----:B------:R-:W-:Y:S05]  /*d430*/  BSYNC B0 ;  /* 0x0000000000007941 */ /* 0x000fea0003800000 */
.L_x_338:
        /* <DEDUP_REMOVED lines=9> */
.L_x_341:
[----:B------:R-:W-:Y:S05]  /*d4d0*/  BSYNC B0 ;  /* 0x0000000000007941 */ /* 0x000fea0003800000 */
.L_x_340:
        /* <DEDUP_REMOVED lines=9> */
.L_x_343:
[----:B------:R-:W-:Y:S05]  /*d570*/  BSYNC B0 ;  /* 0x0000000000007941 */ /* 0x000fea0003800000 */
.L_x_342:
        /* <DEDUP_REMOVED lines=9> */
.L_x_345:
[----:B------:R-:W-:Y:S05]  /*d610*/  BSYNC B0 ;  /* 0x0000000000007941 */ /* 0x000fea0003800000 */
.L_x_344:
        /* <DEDUP_REMOVED lines=9> */
.L_x_347:
[----:B------:R-:W-:Y:S05]  /*d6b0*/  BSYNC B0 ;  /* 0x0000000000007941 */ /* 0x000fea0003800000 */
.L_x_346:
        /* <DEDUP_REMOVED lines=9> */
.L_x_349:
[----:B------:R-:W-:Y:S05]  /*d750*/  BSYNC B0 ;  /* 0x0000000000007941 */ /* 0x000fea0003800000 */
.L_x_348:
        /* <DEDUP_REMOVED lines=9> */
.L_x_351:
[----:B------:R-:W-:Y:S05]  /*d7f0*/  BSYNC B0 ;  /* 0x0000000000007941 */ /* 0x000fea0003800000 */
.L_x_350:
        /* <DEDUP_REMOVED lines=9> */
.L_x_353:
[----:B------:R-:W-:Y:S05]  /*d890*/  BSYNC B0 ;  /* 0x0000000000007941 */ /* 0x000fea0003800000 */
.L_x_352:
        /* <DEDUP_REMOVED lines=9> */
.L_x_355:
[----:B------:R-:W-:Y:S05]  /*d930*/  BSYNC B0 ;  /* 0x0000000000007941 */ /* 0x000fea0003800000 */
.L_x_354:
        /* <DEDUP_REMOVED lines=9> */
.L_x_357:
[----:B------:R-:W-:Y:S05]  /*d9d0*/  BSYNC B0 ;  /* 0x0000000000007941 */ /* 0x000fea0003800000 */
.L_x_356:
        /* <DEDUP_REMOVED lines=9> */
.L_x_359:
[----:B------:R-:W-:Y:S05]  /*da70*/  BSYNC B0 ;  /* 0x0000000000007941 */ /* 0x000fea0003800000 */
.L_x_358:
        /* <DEDUP_REMOVED lines=9> */
.L_x_361:
[----:B------:R-:W-:Y:S05]  /*db10*/  BSYNC B0 ;  /* 0x0000000000007941 */ /* 0x000fea0003800000 */
.L_x_360:
        /* <DEDUP_REMOVED lines=9> */
.L_x_363:
[----:B------:R-:W-:Y:S05]  /*dbb0*/  BSYNC B0 ;  /* 0x0000000000007941 */ /* 0x000fea0003800000 */
.L_x_362:
        /* <DEDUP_REMOVED lines=9> */
.L_x_365:
[----:B------:R-:W-:Y:S05]  /*dc50*/  BSYNC B0 ;  /* 0x0000000000007941 */ /* 0x000fea0003800000 */
.L_x_364:
        /* <DEDUP_REMOVED lines=9> */
.L_x_367:
[----:B------:R-:W-:Y:S05]  /*dcf0*/  BSYNC B0 ;  /* 0x0000000000007941 */ /* 0x000fea0003800000 */
.L_x_366:
        /* <DEDUP_REMOVED lines=9> */
.L_x_369:
[----:B------:R-:W-:Y:S05]  /*dd90*/  BSYNC B0 ;  /* 0x0000000000007941 */ /* 0x000fea0003800000 */
.L_x_368:
        /* <DEDUP_REMOVED lines=9> */
.L_x_371:
[----:B------:R-:W-:Y:S05]  /*de30*/  BSYNC B0 ;  /* 0x0000000000007941 */ /* 0x000fea0003800000 */
.L_x_370:
        /* <DEDUP_REMOVED lines=9> */
.L_x_373:
[----:B------:R-:W-:Y:S05]  /*ded0*/  BSYNC B0 ;  /* 0x0000000000007941 */ /* 0x000fea0003800000 */
.L_x_372:
        /* <DEDUP_REMOVED lines=9> */
.L_x_375:
[----:B------:R-:W-:Y:S05]  /*df70*/  BSYNC B0 ;  /* 0x0000000000007941 */ /* 0x000fea0003800000 */
.L_x_374:
        /* <DEDUP_REMOVED lines=9> */
.L_x_377:
[----:B------:R-:W-:Y:S05]  /*e010*/  BSYNC B0 ;  /* 0x0000000000007941 */ /* 0x000fea0003800000 */
.L_x_376:
        /* <DEDUP_REMOVED lines=9> */
.L_x_379:
[----:B------:R-:W-:Y:S05]  /*e0b0*/  BSYNC B0 ;  /* 0x0000000000007941 */ /* 0x000fea0003800000 */
.L_x_378:
        /* <DEDUP_REMOVED lines=9> */
.L_x_381:
[----:B------:R-:W-:Y:S05]  /*e150*/  BSYNC B0 ;  /* 0x0000000000007941 */ /* 0x000fea0003800000 */
.L_x_380:
        /* <DEDUP_REMOVED lines=9> */
.L_x_383:
[----:B------:R-:W-:Y:S05]  /*e1f0*/  BSYNC B0 ;  /* 0x0000000000007941 */ /* 0x000fea0003800000 */
.L_x_382:
        /* <DEDUP_REMOVED lines=9> */
.L_x_385:
[----:B------:R-:W-:Y:S05]  /*e290*/  BSYNC B0 ;  /* 0x0000000000007941 */ /* 0x000fea0003800000 */
.L_x_384:
        /* <DEDUP_REMOVED lines=9> */
.L_x_387:
[----:B------:R-:W-:Y:S05]  /*e330*/  BSYNC B0 ;  /* 0x0000000000007941 */ /* 0x000fea0003800000 */
.L_x_386:
        /* <DEDUP_REMOVED lines=9> */
.L_x_389:
[----:B------:R-:W-:Y:S05]  /*e3d0*/  BSYNC B0 ;  /* 0x0000000000007941 */ /* 0x000fea0003800000 */
.L_x_388:
        /* <DEDUP_REMOVED lines=9> */
.L_x_391:
[----:B------:R-:W-:Y:S05]  /*e470*/  BSYNC B0 ;  /* 0x0000000000007941 */ /* 0x000fea0003800000 */
.L_x_390:
        /* <DEDUP_REMOVED lines=9> */
.L_x_393:
[----:B------:R-:W-:Y:S05]  /*e510*/  BSYNC B0 ;  /* 0x0000000000007941 */ /* 0x000fea0003800000 */
.L_x_392:
        /* <DEDUP_REMOVED lines=9> */
.L_x_395:
[----:B------:R-:W-:Y:S05]  /*e5b0*/  BSYNC B0 ;  /* 0x0000000000007941 */ /* 0x000fea0003800000 */
.L_x_394:
        /* <DEDUP_REMOVED lines=9> */
.L_x_397:
[----:B------:R-:W-:Y:S05]  /*e650*/  BSYNC B0 ;  /* 0x0000000000007941 */ /* 0x000fea0003800000 */
.L_x_396:
[----:B01--45:R-:W-:Y:S01]  /*e660*/  IMAD.U32 R4, R15, 0x10000, RZ ;  /* 0x000100000f047824 */ /* 0x033fe200078e00ff */
        /* <DEDUP_REMOVED lines=8> */
.L_x_399:
[----:B------:R-:W-:Y:S05]  /*e6f0*/  BSYNC B0 ;  /* 0x0000000000007941 */ /* 0x000fea0003800000 */
.L_x_398:
[----:B0----5:R-:W-:Y:S01]  /*e700*/  IMAD.U32 R4, R15, 0x10000, RZ ;  /* 0x000100000f047824 */ /* 0x021fe200078e00ff */
[----:B------:R-:W-:Y:S01]  /*e710*/  ISETP.GT.AND P1, PT, R0, 0x79, P1 ;  /* 0x000000790000780c */ /* 0x000fe20000f24270 */
[----:B------:R-:W-:Y:S01]  /*e720*/  BSSY B0, `(.L_x_400) ;  /* 0x000000b000007945 */ /* 0x000fe20003800000 */
[----:B------:R-:W-:Y:S01]  /*e730*/  IADD3 R8, P0, R12, 0xc0, RZ ;  /* 0x000000c00c087810 */ /* 0x000fe20007f1e0ff */
[----:B------:R-:W-:Y:S01]  /*e740*/  FMUL R5, R4, UR22 ;  /* 0x0000001604057c20 */ /* 0x000fe20008400000 */
[----:B------:R-:W-:-:S03]  /*e750*/  @P2 MOV R4, R18 ;  /* 0x0000001200042202 */ /* 0x000fc60000000f00 */
[----:B------:R-:W-:-:S05]  /*e760*/  FFMA R5, R150, UR11, R5 ;  /* 0x0000000b96057c23 */ /* 0x000fca0008000005 */
[----:B------:R-:W-:-:S04]  /*e770*/  F2FP.BF16.F32.PACK_AB R5, RZ, R5 ;  /* 0x00000005ff05723e */ /* 0x000fc800000010ff */
[----:B------:R-:W-:Y:S01]  /*e780*/  PRMT R9, R5, 0x7610, R9 ;  /* 0x0000761005097816 */ /* 0x000fe20000000009 */
[----:B------:R-:W-:-:S05]  /*e790*/  @P2 IMAD.MOV.U32 R5, RZ, RZ, R19 ;  /* 0x000000ffff052224 */ /* 0x000fca00078e0013 */
[----:B------:R0:W-:Y:S01]  /*e7a0*/  @P2 STG.E.U16 desc[UR20][R4.64+0xf0], R9 ;  /* 0x0000f00904002986 */ /* 0x0001e2000c101514 */
[----:B------:R-:W-:Y:S05]  /*e7b0*/  @!P1 BRA `(.L_x_401) ;  /* 0x0000000000049947 */ /* 0x000fea0003800000 */
[----:B------:R4:W5:Y:S02]  /*e7c0*/  LDG.E.LTC128B.U16 R15, desc[UR20][R6.64+0xf2] ;  /* 0x0000f214060f7981 */ /* 0x000964000c1e1520 */
.L_x_401:
[----:B------:R-:W-:Y:S05]  /*e7d0*/  BSYNC B0 ;  /* 0x0000000000007941 */ /* 0x000fea0003800000 */
.L_x_400:
[----:B0----5:R-:W-:Y:S02]  /*e7e0*/  IMAD.U32 R4, R15, 0x10000, RZ ;  /* 0x000100000f047824 */ /* 0x021fe400078e00ff */
[----:B------:R-:W-:Y:S01]  /*e7f0*/  IMAD.X R12, RZ, RZ, R13, P0 ;  /* 0x000000ffff0c7224 */ /* 0x000fe200000e060d */
[----:B------:R-:W-:Y:S01]  /*e800*/  ISETP.GT.AND P0, PT, R14, 0xc0, PT ;  /* 0x000000c00e00780c */ /* 0x000fe20003f04270 */
[----:B------:R-:W-:Y:S01]  /*e810*/  FMUL R4, R4, UR22 ;  /* 0x0000001604047c20 */ /* 0x000fe20008400000 */
[----:B-1234-:R-:W-:Y:S02]  /*e820*/  IMAD.WIDE.U32 R6, R8, UR16, R10 ;  /* 0x0000001008067c25 */ /* 0x01efe4000f8e000a */
[----:B------:R-:W-:Y:S02]  /*e830*/  ISETP.GT.AND P2, PT, R0, RZ, P0 ;  /* 0x000000ff0000720c */ /* 0x000fe40000744270 */
[----:B------:R-:W-:Y:S01]  /*e840*/  FFMA R4, R151, UR11, R4 ;  /* 0x0000000b97047c23 */ /* 0x000fe20008000004 */
[----:B------:R-:W-:-:S04]  /*e850*/  IMAD R5, R12, UR16, RZ ;  /* 0x000000100c057c24 */ /* 0x000fc8000f8e02ff */
[----:B------:R-:W-:Y:S01]  /*e860*/  IMAD R13, R8, UR17, R5 ;  /* 0x00000011080d7c24 */ /* 0x000fe2000f8e0205 */
[----:B------:R-:W-:Y:S02]  /*e870*/  F2FP.BF16.F32.PACK_AB R9, RZ, R4 ;  /* 0x00000004ff09723e */ /* 0x000fe400000010ff */
[C---:B------:R-:W-:Y:S01]  /*e880*/  LEA R4, P3, R6.reuse, UR18, 0x1 ;  /* 0x0000001206047c11 */ /* 0x040fe2000f8608ff */
[----:B------:R-:W-:Y:S02]  /*e890*/  IMAD.IADD R5, R7, 0x1, R13 ;  /* 0x0000000107057824 */ /* 0x000fe400078e020d */
[----:B------:R0:W-:Y:S03]  /*e8a0*/  @P1 STG.E.U16 desc[UR20][R18.64+0xf2], R9 ;  /* 0x0000f20912001986 */ /* 0x0001e6000c101514 */
[----:B------:R-:W-:-:S05]  /*e8b0*/  LEA.HI.X R5, R6, UR19, R5, 0x1, P3 ;  /* 0x0000001306057c11 */ /* 0x000fca00098f0c05 */
[----:B------:R-:W2:Y:S01]  /*e8c0*/  @P2 LDG.E.LTC128B.U16 R15, desc[UR20][R4.64] ;  /* 0x00000014040f2981 */ /* 0x000ea2000c1e1520 */
[----:B------:R-:W-:Y:S01]  /*e8d0*/  UIMAD UR4, UR15, 0x180, URZ ;  /* 0x000001800f0478a4 */ /* 0x000fe2000f8e023f */
[----:B------:R-:W-:Y:S01]  /*e8e0*/  ISETP.GT.AND P3, PT, R0, 0x1, P0 ;  /* 0x000000010000780c */ /* 0x000fe20000764270 */
[----:B------:R-:W-:Y:S01]  /*e8f0*/  BSSY B0, `(.L_x_402) ;  /* 0x000000d000007945 */ /* 0x000fe20003800000 */
[----:B0-----:R-:W-:-:S05]  /*e900*/  MOV R9, UR14 ;  /* 0x0000000e00097c02 */ /* 0x001fca0008000f00 */
[----:B------:R-:W-:-:S04]  /*e910*/  IMAD.WIDE.U32 R2, R9, 0x180, R2 ;  /* 0x0000018009027825 */ /* 0x000fc800078e0002 */
[----:B--2---:R-:W-:-:S04]  /*e920*/  IMAD.U32 R6, R15, 0x10000, RZ ;  /* 0x000100000f067824 */ /* 0x004fc800078e00ff */
[----:B------:R-:W-:-:S04]  /*e930*/  FMUL R7, R6, UR22 ;  /* 0x0000001606077c20 */ /* 0x000fc80008400000 */
[----:B------:R-:W-:-:S05]  /*e940*/  FFMA R7, R24, UR11, R7 ;  /* 0x0000000b18077c23 */ /* 0x000fca0008000007 */
[----:B------:R-:W-:Y:S01]  /*e950*/  F2FP.BF16.F32.PACK_AB R6, RZ, R7 ;  /* 0x00000007ff06723e */ /* 0x000fe200000010ff */
[----:B------:R-:W-:-:S03]  /*e960*/  VIADD R7, R3, UR4 ;  /* 0x0000000403077c36 */ /* 0x000fc60008000000 */
[----:B------:R-:W-:Y:S01]  /*e970*/  PRMT R9, R6, 0x7610, R9 ;  /* 0x0000761006097816 */ /* 0x000fe20000000009 */
[----:B------:R-:W-:-:S05]  /*e980*/  @P2 IMAD.MOV.U32 R6, RZ, RZ, R2 ;  /* 0x000000ffff062224 */ /* 0x000fca00078e0002 */
[----:B------:R0:W-:Y:S01]  /*e990*/  @P2 STG.E.U16 desc[UR20][R6.64], R9 ;  /* 0x0000000906002986 */ /* 0x0001e2000c101514 */
[----:B------:R-:W-:Y:S05]  /*e9a0*/  @!P3 BRA `(.L_x_403) ;  /* 0x000000000004b947 */ /* 0x000fea0003800000 */
[----:B------:R1:W5:Y:S02]  /*e9b0*/  LDG.E.LTC128B.U16 R15, desc[UR20][R4.64+0x2] ;  /* 0x00000214040f7981 */ /* 0x000364000c1e1520 */
.L_x_403:
[----:B------:R-:W-:Y:S05]  /*e9c0*/  BSYNC B0 ;  /* 0x0000000000007941 */ /* 0x000fea0003800000 */
.L_x_402:
[----:B0-----:R-:W-:Y:S01]  /*e9d0*/  IMAD.WIDE.U32 R8, R8, R17, UR12 ;  /* 0x0000000c08087e25 */ /* 0x001fe2000f8e0011 */
[----:B------:R-:W-:Y:S01]  /*e9e0*/  ISETP.GT.AND P1, PT, R14, 0xc8, PT ;  /* 0x000000c80e00780c */ /* 0x000fe20003f24270 */
[----:B------:R-:W-:Y:S02]  /*e9f0*/  BSSY B0, `(.L_x_404) ;  /* 0x000000f000007945 */ /* 0x000fe40003800000 */
[----:B-----5:R-:W-:Y:S01]  /*ea00*/  IMAD.U32 R12, R15, 0x10000, RZ ;  /* 0x000100000f0c7824 */ /* 0x020fe200078e00ff */
[----:B------:R-:W-:Y:S02]  /*ea10*/  IADD3 R10, P2, R10, R8, RZ ;  /* 0x000000080a0a7210 */ /* 0x000fe40007f5e0ff */
[----:B------:R-:W-:Y:S01]  /*ea20*/  ISETP.GT.AND P4, PT, R0, RZ, P1 ;  /* 0x000000ff0000720c */ /* 0x000fe20000f84270 */
[----:B------:R-:W-:Y:S01]  /*ea30*/  FMUL R12, R12, UR22 ;  /* 0x000000160c0c7c20 */ /* 0x000fe20008400000 */
[----:B------:R-:W-:Y:S01]  /*ea40*/  IADD3.X R9, R11, R13, R9, P2, !PT ;  /* 0x0000000d0b097210 */ /* 0x000fe200017fe409 */
[----:B------:R-:W-:Y:S01]  /*ea50*/  @P3 IMAD.MOV.U32 R11, RZ, RZ, R7 ;  /* 0x000000ffff0b3224 */ /* 0x000fe200078e0007 */
[----:B------:R-:W-:Y:S01]  /*ea60*/  LEA R8, P2, R10, UR18, 0x1 ;  /* 0x000000120a087c11 */ /* 0x000fe2000f8408ff */
[----:B------:R-:W-:-:S03]  /*ea70*/  FFMA R12, R25, UR11, R12 ;  /* 0x0000000b190c7c23 */ /* 0x000fc6000800000c */
[----:B------:R-:W-:Y:S01]  /*ea80*/  LEA.HI.X R9, R10, UR19, R9, 0x1, P2 ;  /* 0x000000130a097c11 */ /* 0x000fe200090f0c09 */
[----:B------:R-:W-:Y:S01]  /*ea90*/  @P3 IMAD.MOV.U32 R10, RZ, RZ, R2 ;  /* 0x000000ffff0a3224 */ /* 0x000fe200078e0002 */
[----:B------:R-:W-:-:S05]  /*eaa0*/  F2FP.BF16.F32.PACK_AB R12, RZ, R12 ;  /* 0x0000000cff0c723e */ /* 0x000fca00000010ff */
[----:B------:R0:W-:Y:S01]  /*eab0*/  @P3 STG.E.U16 desc[UR20][R10.64+0x2], R12 ;  /* 0x0000020c0a003986 */ /* 0x0001e2000c101514 */
[----:B------:R-:W-:Y:S05]  /*eac0*/  @!P4 BRA `(.L_x_405) ;  /* 0x000000000004c947 */ /* 0x000fea0003800000 */
[----:B------:R2:W5:Y:S02]  /*ead0*/  LDG.E.LTC128B.U16 R15, desc[UR20][R8.64] ;  /* 0x00000014080f7981 */ /* 0x000564000c1e1520 */
.L_x_405:
[----:B------:R-:W-:Y:S05]  /*eae0*/  BSYNC B0 ;  /* 0x0000000000007941 */ /* 0x000fea0003800000 */
.L_x_404:
[----:B0----5:R-:W-:Y:S01]  /*eaf0*/  SHF.L.U32 R10, R15, 0x10, RZ ;  /* 0x000000100f0a7819 */ /* 0x021fe200000006ff */
[----:B------:R-:W-:Y:S01]  /*eb00*/  BSSY B0, `(.L_x_406) ;  /* 0x000000a000007945 */ /* 0x000fe20003800000 */
[----:B------:R-:W-:-:S03]  /*eb10*/  ISETP.GT.AND P3, PT, R0, 0x1, P1 ;  /* 0x000000010000780c */ /* 0x000fc60000f64270 */
[----:B------:R-:W-:Y:S01]  /*eb20*/  FMUL R11, R10, UR22 ;  /* 0x000000160a0b7c20 */ /* 0x000fe20008400000 */
[----:B------:R-:W-:-:S03]  /*eb30*/  IADD3 R10, P2, R2, UR8, RZ ;  /* 0x00000008020a7c10 */ /* 0x000fc6000ff5e0ff */
[----:B------:R-:W-:-:S05]  /*eb40*/  FFMA R11, R26, UR11, R11 ;  /* 0x0000000b1a0b7c23 */ /* 0x000fca000800000b */
[----:B------:R-:W-:Y:S02]  /*eb50*/  F2FP.BF16.F32.PACK_AB R12, RZ, R11 ;  /* 0x0000000bff0c723e */ /* 0x000fe400000010ff */
[----:B------:R-:W-:-:S05]  /*eb60*/  IADD3.X R11, R7, UR5, RZ, P2, !PT ;  /* 0x00000005070b7c10 */ /* 0x000fca00097fe4ff */
[----:B------:R0:W-:Y:S01]  /*eb70*/  @P4 STG.E.U16 desc[UR20][R10.64], R12 ;  /* 0x0000000c0a004986 */ /* 0x0001e2000c101514 */
[----:B------:R-:W-:Y:S05]  /*eb80*/  @!P3 BRA `(.L_x_407) ;  /* 0x000000000004b947 */ /* 0x000fea0003800000 */
[----:B------:R3:W5:Y:S02]  /*eb90*/  LDG.E.LTC128B.U16 R15, desc[UR20][R8.64+0x2] ;  /* 0x00000214080f7981 */ /* 0x000764000c1e1520 */
.L_x_407:
[----:B------:R-:W-:Y:S05]  /*eba0*/  BSYNC B0 ;  /* 0x0000000000007941 */ /* 0x000fea0003800000 */
.L_x_406:
        /* <DEDUP_REMOVED lines=9> */
.L_x_409:
[----:B------:R-:W-:Y:S05]  /*ec40*/  BSYNC B0 ;  /* 0x0000000000007941 */ /* 0x000fea0003800000 */
.L_x_408:
[----:B0----5:R-:W-:Y:S01]  /*ec50*/  IMAD.U32 R12, R15, 0x10000, RZ ;  /* 0x000100000f0c7824 */ /* 0x021fe200078e00ff */
[----:B------:R-:W-:Y:S01]  /*ec60*/  ISETP.GT.AND P3, PT, R0, 0x9, P0 ;  /* 0x000000090000780c */ /* 0x000fe20000764270 */
[----:B------:R-:W-:Y:S02]  /*ec70*/  BSSY B0, `(.L_x_410) ;  /* 0x000000a000007945 */ /* 0x000fe40003800000 */
        /* <DEDUP_REMOVED lines=9> */
.L_x_411:
[----:B------:R-:W-:Y:S05]  /*ed10*/  BSYNC B0 ;  /* 0x0000000000007941 */ /* 0x000fea0003800000 */
.L_x_410:
[----:B0----5:R-:W-:Y:S01]  /*ed20*/  IMAD.U32 R12, R15, 0x10000, RZ ;  /* 0x000100000f0c7824 */ /* 0x021fe200078e00ff */
[----:B------:R-:W-:Y:S01]  /*ed30*/  ISETP.GT.AND P4, PT, R0, 0x8, P1 ;  /* 0x000000080000780c */ /* 0x000fe20000f84270 */
[----:B------:R-:W-:Y:S01]  /*ed40*/  @P3 IMAD.MOV.U32 R13, RZ, RZ, R7 ;  /* 0x000000ffff0d3224 */ /* 0x000fe200078e0007 */
[----:B------:R-:W-:Y:S01]  /*ed50*/  BSSY B0, `(.L_x_412) ;  /* 0x0000009000007945 */ /* 0x000fe20003800000 */
[----:B------:R-:W-:-:S04]  /*ed60*/  FMUL R12, R12, UR22 ;  /* 0x000000160c0c7c20 */ /* 0x000fc80008400000 */
[----:B------:R-:W-:-:S05]  /*ed70*/  FFMA R12, R29, UR11, R12 ;  /* 0x0000000b1d0c7c23 */ /* 0x000fca000800000c */
[----:B------:R-:W-:-:S04]  /*ed80*/  F2FP.BF16.F32.PACK_AB R12, RZ, R12 ;  /* 0x0000000cff0c723e */ /* 0x000fc800000010ff */
[----:B------:R-:W-:Y:S02]  /*ed90*/  PRMT R14, R12, 0x7610, R14 ;  /* 0x000076100c0e7816 */ /* 0x000fe4000000000e */
[----:B------:R-:W-:-:S05]  /*eda0*/  @P3 MOV R12, R2 ;  /* 0x00000002000c3202 */ /* 0x000fca0000000f00 */
[----:B------:R0:W-:Y:S01]  /*edb0*/  @P3 STG.E.U16 desc[UR20][R12.64+0x12], R14 ;  /* 0x0000120e0c003986 */ /* 0x0001e2000c101514 */
[----:B------:R-:W-:Y:S05]  /*edc0*/  @!P4 BRA `(.L_x_413) ;  /* 0x000000000004c947 */ /* 0x000fea0003800000 */
[----:B------:R0:W5:Y:S02]  /*edd0*/  LDG.E.LTC128B.U16 R15, desc[UR20][R8.64+0x10] ;  /* 0x00001014080f7981 */ /* 0x000164000c1e1520 */
.L_x_413:
[----:B------:R-:W-:Y:S05]  /*ede0*/  BSYNC B0 ;  /* 0x0000000000007941 */ /* 0x000fea0003800000 */
.L_x_412:
        /* <DEDUP_REMOVED lines=9> */
.L_x_415:
[----:B------:R-:W-:Y:S05]  /*ee80*/  BSYNC B0 ;  /* 0x0000000000007941 */ /* 0x000fea0003800000 */
.L_x_414:
        /* <DEDUP_REMOVED lines=9> */
.L_x_417:
[----:B------:R-:W-:Y:S05]  /*ef20*/  BSYNC B0 ;  /* 0x0000000000007941 */ /* 0x000fea0003800000 */
.L_x_416:
[----:B0----5:R-:W-:Y:S01]  /*ef30*/  IMAD.U32 R12, R15, 0x10000, RZ ;  /* 0x000100000f0c7824 */ /* 0x021fe200078e00ff */
[----:B------:R-:W-:Y:S01]  /*ef40*/  ISETP.GT.AND P3, PT, R0, 0x11, P0 ;  /* 0x000000110000780c */ /* 0x000fe20000764270 */
[----:B------:R-:W-:Y:S02]  /*ef50*/  BSSY B0, `(.L_x_418) ;  /* 0x000000a000007945 */ /* 0x000fe40003800000 */
[----:B------:R-:W-:Y:S01]  /*ef60*/  FMUL R13, R12, UR22 ;  /* 0x000000160c0d7c20 */ /* 0x000fe20008400000 */
[----:B------:R-:W-:-:S03]  /*ef70*/  @P4 IMAD.MOV.U32 R12, RZ, RZ, R2 ;  /* 0x000000ffff0c4224 */ /* 0x000fc600078e0002 */
[----:B------:R-:W-:-:S05]  /*ef80*/  FFMA R13, R32, UR11, R13 ;  /* 0x0000000b200d7c23 */ /* 0x000fca000800000d */
[----:B------:R-:W-:-:S04]  /*ef90*/  F2FP.BF16.F32.PACK_AB R13, RZ, R13 ;  /* 0x0000000dff0d723e */ /* 0x000fc800000010ff */
[----:B------:R-:W-:Y:S02]  /*efa0*/  PRMT R14, R13, 0x7610, R14 ;  /* 0x000076100d0e7816 */ /* 0x000fe4000000000e */
[----:B------:R-:W-:-:S05]  /*efb0*/  @P4 MOV R13, R7 ;  /* 0x00000007000d4202 */ /* 0x000fca0000000f00 */
[----:B------:R0:W-:Y:S01]  /*efc0*/  @P4 STG.E.U16 desc[UR20][R12.64+0x20], R14 ;  /* 0x0000200e0c004986 */ /* 0x0001e2000c101514 */
[----:B------:R-:W-:Y:S05]  /*efd0*/  @!P3 BRA `(.L_x_419) ;  /* 0x000000000004b947 */ /* 0x000fea0003800000 */
[----:B------:R0:W5:Y:S02]  /*efe0*/  LDG.E.LTC128B.U16 R15, desc[UR20][R4.64+0x22] ;  /* 0x00002214040f7981 */ /* 0x000164000c1e1520 */
.L_x_419:
[----:B------:R-:W-:Y:S05]  /*eff0*/  BSYNC B0 ;  /* 0x0000000000007941 */ /* 0x000fea0003800000 */
.L_x_418:
[----:B0----5:R-:W-:Y:S01]  /*f000*/  IMAD.U32 R12, R15, 0x10000, RZ ;  /* 0x000100000f0c7824 */ /* 0x021fe200078e00ff */
[----:B------:R-:W-:Y:S01]  /*f010*/  ISETP.GT.AND P4, PT, R0, 0x10, P1 ;  /* 0x000000100000780c */ /* 0x000fe20000f84270 */
[----:B------:R-:W-:Y:S01]  /*f020*/  @P3 IMAD.MOV.U32 R13, RZ, RZ, R7 ;  /* 0x000000ffff0d3224 */ /* 0x000fe200078e0007 */
[----:B------:R-:W-:Y:S01]  /*f030*/  BSSY B0, `(.L_x_420) ;  /* 0x0000009000007945 */ /* 0x000fe20003800000 */
[----:B------:R-:W-:-:S04]  /*f040*/  FMUL R12, R12, UR22 ;  /* 0x000000160c0c7c20 */ /* 0x000fc80008400000 */
[----:B------:R-:W-:-:S05]  /*f050*/  FFMA R12, R33, UR11, R12 ;  /* 0x0000000b210c7c23 */ /* 0x000fca000800000c */
[----:B------:R-:W-:-:S04]  /*f060*/  F2FP.BF16.F32.PACK_AB R12, RZ, R12 ;  /* 0x0000000cff0c723e */ /* 0x000fc800000010ff */
[----:B------:R-:W-:Y:S01]  /*f070*/  PRMT R14, R12, 0x7610, R14 ;  /* 0x000076100c0e7816 */ /* 0x000fe2000000000e */
[----:B------:R-:W-:-:S05]  /*f080*/  @P3 IMAD.MOV.U32 R12, RZ, RZ, R2 ;  /* 0x000000ffff0c3224 */ /* 0x000fca00078e0002 */
[----:B------:R0:W-:Y:S01]  /*f090*/  @P3 STG.E.U16 desc[UR20][R12.64+0x22], R14 ;  /* 0x0000220e0c003986 */ /* 0x0001e2000c101514 */
[----:B------:R-:W-:Y:S05]  /*f0a0*/  @!P4 BRA `(.L_x_421) ;  /* 0x000000000004c947 */ /* 0x000fea0003800000 */
[----:B------:R0:W5:Y:S02]  /*f0b0*/  LDG.E.LTC128B.U16 R15, desc[UR20][R8.64+0x20] ;  /* 0x00002014080f7981 */ /* 0x000164000c1e1520 */
.L_x_421:
[----:B------:R-:W-:Y:S05]  /*f0c0*/  BSYNC B0 ;  /* 0x0000000000007941 */ /* 0x000fea0003800000 */
.L_x_420:
        /* <DEDUP_REMOVED lines=9> */
.L_x_423:
[----:B------:R-:W-:Y:S05]  /*f160*/  BSYNC B0 ;  /* 0x0000000000007941 */ /* 0x000fea0003800000 */
.L_x_422:
        /* <DEDUP_REMOVED lines=9> */
.L_x_425:
[----:B------:R-:W-:Y:S05]  /*f200*/  BSYNC B0 ;  /* 0x0000000000007941 */ /* 0x000fea0003800000 */
.L_x_424:
[----:B0----5:R-:W-:Y:S01]  /*f210*/  SHF.L.U32 R12, R15, 0x10, RZ ;  /* 0x000000100f0c7819 */ /* 0x021fe200000006ff */
[----:B------:R-:W-:Y:S01]  /*f220*/  BSSY B0, `(.L_x_426) ;  /* 0x000000b000007945 */ /* 0x000fe20003800000 */
[----:B------:R-:W-:-:S03]  /*f230*/  ISETP.GT.AND P3, PT, R0, 0x19, P0 ;  /* 0x000000190000780c */ /* 0x000fc60000764270 */
        /* <DEDUP_REMOVED lines=9> */
.L_x_427:
[----:B------:R-:W-:Y:S05]  /*f2d0*/  BSYNC B0 ;  /* 0x0000000000007941 */ /* 0x000fea0003800000 */
.L_x_426:
        /* <DEDUP_REMOVED lines=12> */
.L_x_429:
[----:B------:R-:W-:Y:S05]  /*f3a0*/  BSYNC B0 ;  /* 0x0000000000007941 */ /* 0x000fea0003800000 */
.L_x_428:
        /* <DEDUP_REMOVED lines=9> */
.L_x_431:
[----:B------:R-:W-:Y:S05]  /*f440*/  BSYNC B0 ;  /* 0x0000000000007941 */ /* 0x000fea0003800000 */
.L_x_430:
        /* <DEDUP_REMOVED lines=9> */
.L_x_433:
[----:B------:R-:W-:Y:S05]  /*f4e0*/  BSYNC B0 ;  /* 0x0000000000007941 */ /* 0x000fea0003800000 */
.L_x_432:
        /* <DEDUP_REMOVED lines=12> */
.L_x_435:
[----:B------:R-:W-:Y:S05]  /*f5b0*/  BSYNC B0 ;  /* 0x0000000000007941 */ /* 0x000fea0003800000 */
.L_x_434:
        /* <DEDUP_REMOVED lines=12> */
.L_x_437:
[----:B------:R-:W-:Y:S05]  /*f680*/  BSYNC B0 ;  /* 0x0000000000007941 */ /* 0x000fea0003800000 */
.L_x_436:
        /* <DEDUP_REMOVED lines=9> */
.L_x_439:
[----:B------:R-:W-:Y:S05]  /*f720*/  BSYNC B0 ;  /* 0x0000000000007941 */ /* 0x000fea0003800000 */
.L_x_438:
        /* <DEDUP_REMOVED lines=9> */
.L_x_441:
[----:B------:R-:W-:Y:S05]  /*f7c0*/  BSYNC B0 ;  /* 0x0000000000007941 */ /* 0x000fea0003800000 */
.L_x_440:
        /* <DEDUP_REMOVED lines=12> */
.L_x_443:
[----:B------:R-:W-:Y:S05]  /*f890*/  BSYNC B0 ;  /* 0x0000000000007941 */ /* 0x000fea0003800000 */
.L_x_442:
        /* <DEDUP_REMOVED lines=12> */
.L_x_445:
[----:B------:R-:W-:Y:S05]  /*f960*/  BSYNC B0 ;  /* 0x0000000000007941 */ /* 0x000fea0003800000 */
.L_x_444:
        /* <DEDUP_REMOVED lines=9> */
.L_x_447:
[----:B------:R-:W-:Y:S05]  /*fa00*/  BSYNC B0 ;  /* 0x0000000000007941 */ /* 0x000fea0003800000 */
.L_x_446:
        /* <DEDUP_REMOVED lines=9> */
.L_x_449:
[----:B------:R-:W-:Y:S05]  /*faa0*/  BSYNC B0 ;  /* 0x0000000000007941 */ /* 0x000fea0003800000 */
.L_x_448:
        /* <DEDUP_REMOVED lines=12> */
.L_x_451:
[----:B------:R-:W-:Y:S05]  /*fb70*/  BSYNC B0 ;  /* 0x0000000000007941 */ /* 0x000fea0003800000 */
.L_x_450:
        /* <DEDUP_REMOVED lines=12> */
.L_x_453:
[----:B------:R-:W-:Y:S05]  /*fc40*/  BSYNC B0 ;  /* 0x0000000000007941 */ /* 0x000fea0003800000 */
.L_x_452:
[----:B-----5:R-:W-:Y:S01]  /*fc50*/  SHF.L.U32 R11, R15, 0x10, RZ ;  /* 0x000000100f0b7819 */ /* 0x020fe200000006ff */
[----:B------:R-:W-:Y:S01]  /*fc60*/  BSSY B0, `(.L_x_454) ;  /* 0x0000009000007945 */ /* 0x000fe20003800000 */
[----:B------:R-:W-:-:S03]  /*fc70*/  ISETP.GT.AND P3, PT, R0, 0x31, P1 ;  /* 0x000000310000780c */ /* 0x000fc60000f64270 */
[----:B------:R-:W-:-:S04]  /*fc80*/  FMUL R11, R11, UR22 ;  /* 0x000000160b0b7c20 */ /* 0x000fc80008400000 */
[----:B------:R-:W-:-:S05]  /*fc90*/  FFMA R11, R50, UR11, R11 ;  /* 0x0000000b320b7c23 */ /* 0x000fca000800000b */
[----:B0-----:R-:W-:Y:S02]  /*fca0*/  F2FP.BF16.F32.PACK_AB R12, RZ, R11 ;  /* 0x0000000bff0c723e */ /* 0x001fe400000010ff */
[----:B------:R-:W-:-:S05]  /*fcb0*/  IADD3.X R11, R7, UR5, RZ, P2, !PT ;  /* 0x00000005070b7c10 */ /* 0x000fca00097fe4ff */
[----:B------:R0:W-:Y:S01]  /*fcc0*/  @P4 STG.E.U16 desc[UR20][R10.64+0x60], R12 ;  /* 0x0000600c0a004986 */ /* 0x0001e2000c101514 */
[----:B------:R-:W-:Y:S05]  /*fcd0*/  @!P3 BRA `(.L_x_455) ;  /* 0x000000000004b947 */ /* 0x000fea0003800000 */
[----:B------:R0:W5:Y:S02]  /*fce0*/  LDG.E.LTC128B.U16 R15, desc[UR20][R8.64+0x62] ;  /* 0x00006214080f7981 */ /* 0x000164000c1e1520 */
.L_x_455:
[----:B------:R-:W-:Y:S05]  /*fcf0*/  BSYNC B0 ;  /* 0x0000000000007941 */ /* 0x000fea0003800000 */
.L_x_454:
[----:B0----5:R-:W-:Y:S01]  /*fd00*/  IMAD.U32 R12, R15, 0x10000, RZ ;  /* 0x000100000f0c7824 */ /* 0x021fe200078e00ff */
[----:B------:R-:W-:Y:S01]  /*fd10*/  ISETP.GT.AND P2, PT, R0, 0x38, P0 ;  /* 0x000000380000780c */ /* 0x000fe20000744270 */
[----:B------:R-:W-:Y:S02]  /*fd20*/  BSSY B0, `(.L_x_456) ;  /* 0x000000a000007945 */ /* 0x000fe40003800000 */
        /* <DEDUP_REMOVED lines=9> */
.L_x_457:
[----:B------:R-:W-:Y:S05]  /*fdc0*/  BSYNC B0 ;  /* 0x0000000000007941 */ /* 0x000fea0003800000 */
.L_x_456:
        /* <DEDUP_REMOVED lines=12> */
.L_x_459:
[----:B------:R-:W-:Y:S05]  /*fe90*/  BSYNC B0 ;  /* 0x0000000000007941 */ /* 0x000fea0003800000 */
.L_x_458:
        /* <DEDUP_REMOVED lines=12> */
.L_x_461:
[----:B------:R-:W-:Y:S05]  /*ff60*/  BSYNC B0 ;  /* 0x0000000000007941 */ /* 0x000fea0003800000 */
.L_x_460:
[----:B0----5:R-:W-:Y:S01]  /*ff70*/  IMAD.U32 R12, R15, 0x10000, RZ ;  /* 0x000100000f0c7824 */ /* 0x021fe200078e00ff */
[----:B------:R-:W-:Y:S01]  /*ff80*/  ISETP.GT.AND P3, PT, R0, 0x39, P1 ;  /* 0x000000390000780c */ /* 0x000fe20000f64270 */
[----:B------:R-:W-:Y:S02]  /*ff90*/  BSSY B0, `(.L_x_462) ;  /* 0x000000a000007945 */ /* 0x000fe40003800000 */
[----:B------:R-:W-:Y:S01]  /*ffa0*/  FMUL R13, R12, UR22 ;  /* 0x000000160c0d7c20 */ /* 0x000fe20008400000 */
[----:B------:R-:W-:-:S03]  /*ffb0*/  VIADD R12, R2, UR8 ;  /* 0x00000008020c7c36 */ /* 0x000fc60008000000 */
[----:B------:R-:W-:-:S05]  /*ffc0*/  FFMA R13, R54, UR11, R13 ;  /* 0x0000000b360d7c23 */ /* 0x000fca000800000d */
[----:B------:R-:W-:-:S04]  /*ffd0*/  F2FP.BF16.F32.PACK_AB R13, RZ, R13 ;  /* 0x0000000dff0d723e */ /* 0x000fc800000010ff */
[----:B------:R-:W-:Y:S02]  /*ffe0*/  PRMT R14, R13, 0x7610, R14 ;  /* 0x000076100d0e7816 */ /* 0x000fe4000000000e */
[----:B------:R-:W-:-:S05]  /*fff0*/  @P2 MOV R13, R11 ;  /* 0x0000000b000d2202 */ /* 0x000fca0000000f00 */
[----:B------:R0:W-:Y:S01]  /*10000*/  @P2 STG.E.U16 desc[UR20][R12.64+0x70], R14 ;  /* 0x0000700e0c002986 */ /* 0x0001e2000c101514 */
[----:B------:R-:W-:Y:S05]  /*10010*/  @!P3 BRA `(.L_x_463) ;  /* 0x000000000004b947 */ /* 0x000fea0003800000 */
[----:B------:R0:W5:Y:S02]  /*10020*/  LDG.E.LTC128B.U16 R15, desc[UR20][R8.64+0x72] ;  /* 0x00007214080f7981 */ /* 0x000164000c1e1520 */
.L_x_463:
[----:B------:R-:W-:Y:S05]  /*10030*/  BSYNC B0 ;  /* 0x0000000000007941 */ /* 0x000fea0003800000 */
.L_x_462:
        /* <DEDUP_REMOVED lines=12> */
.L_x_465:
[----:B------:R-:W-:Y:S05]  /*10100*/  BSYNC B0 ;  /* 0x0000000000007941 */ /* 0x000fea0003800000 */
.L_x_464:
        /* <DEDUP_REMOVED lines=12> */
.L_x_467:
[----:B------:R-:W-:Y:S05]  /*101d0*/  BSYNC B0 ;  /* 0x0000000000007941 */ /* 0x000fea0003800000 */
.L_x_466:
        /* <DEDUP_REMOVED lines=12> */
.L_x_469:
[----:B------:R-:W-:Y:S05]  /*102a0*/  BSYNC B0 ;  /* 0x0000000000007941 */ /* 0x000fea0003800000 */
.L_x_468:
        /* <DEDUP_REMOVED lines=12> */
.L_x_471:
[----:B------:R-:W-:Y:S05]  /*10370*/  BSYNC B0 ;  /* 0x0000000000007941 */ /* 0x000fea0003800000 */
.L_x_470:
        /* <DEDUP_REMOVED lines=12> */
.L_x_473:
[----:B------:R-:W-:Y:S05]  /*10440*/  BSYNC B0 ;  /* 0x0000000000007941 */ /* 0x000fea0003800000 */
.L_x_472:
        /* <DEDUP_REMOVED lines=12> */
.L_x_475:
[----:B------:R-:W-:Y:S05]  /*10510*/  BSYNC B0 ;  /* 0x0000000000007941 */ /* 0x000fea0003800000 */
.L_x_474:
        /* <DEDUP_REMOVED lines=12> */
.L_x_477:
[----:B------:R-:W-:Y:S05]  /*105e0*/  BSYNC B0 ;  /* 0x0000000000007941 */ /* 0x000fea0003800000 */
.L_x_476:
        /* <DEDUP_REMOVED lines=12> */
.L_x_479:
[----:B------:R-:W-:Y:S05]  /*106b0*/  BSYNC B0 ;  /* 0x0000000000007941 */ /* 0x000fea0003800000 */
.L_x_478:
        /* <DEDUP_REMOVED lines=12> */
.L_x_481:
[----:B------:R-:W-:Y:S05]  /*10780*/  BSYNC B0 ;  /* 0x0000000000007941 */ /* 0x000fea0003800000 */
.L_x_480:
        /* <DEDUP_REMOVED lines=12> */
.L_x_483:
[----:B------:R-:W-:Y:S05]  /*10850*/  BSYNC B0 ;  /* 0x0000000000007941 */ /* 0x000fea0003800000 */
.L_x_482:
        /* <DEDUP_REMOVED lines=12> */
.L_x_485:
[----:B------:R-:W-:Y:S05]  /*10920*/  BSYNC B0 ;  /* 0x0000000000007941 */ /* 0x000fea0003800000 */
.L_x_484:
        /* <DEDUP_REMOVED lines=12> */
.L_x_487:
[----:B------:R-:W-:Y:S05]  /*109f0*/  BSYNC B0 ;  /* 0x0000000000007941 */ /* 0x000fea0003800000 */
.L_x_486:
        /* <DEDUP_REMOVED lines=12> */
.L_x_489:
[----:B------:R-:W-:Y:S05]  /*10ac0*/  BSYNC B0 ;  /* 0x0000000000007941 */ /* 0x000fea0003800000 */
.L_x_488:
        /* <DEDUP_REMOVED lines=12> */
.L_x_491:
[----:B------:R-:W-:Y:S05]  /*10b90*/  BSYNC B0 ;  /* 0x0000000000007941 */ /* 0x000fea0003800000 */
.L_x_490:
        /* <DEDUP_REMOVED lines=12> */
.L_x_493:
[----:B------:R-:W-:Y:S05]  /*10c60*/  BSYNC B0 ;  /* 0x0000000000007941 */ /* 0x000fea0003800000 */
.L_x_492:
        /* <DEDUP_REMOVED lines=12> */
.L_x_495:
[----:B------:R-:W-:Y:S05]  /*10d30*/  BSYNC B0 ;  /* 0x0000000000007941 */ /* 0x000fea0003800000 */
.L_x_494:
        /* <DEDUP_REMOVED lines=12> */
.L_x_497:
[----:B------:R-:W-:Y:S05]  /*10e00*/  BSYNC B0 ;  /* 0x0000000000007941 */ /* 0x000fea0003800000 */
.L_x_496:
        /* <DEDUP_REMOVED lines=12> */
.L_x_499:
[----:B------:R-:W-:Y:S05]  /*10ed0*/  BSYNC B0 ;  /* 0x0000000000007941 */ /* 0x000fea0003800000 */
.L_x_498:
        /* <DEDUP_REMOVED lines=12> */
.L_x_501:
[----:B------:R-:W-:Y:S05]  /*10fa0*/  BSYNC B0 ;  /* 0x0000000000007941 */ /* 0x000fea0003800000 */
.L_x_500:
        /* <DEDUP_REMOVED lines=12> */
.L_x_503:
[----:B------:R-:W-:Y:S05]  /*11070*/  BSYNC B0 ;  /* 0x0000000000007941 */ /* 0x000fea0003800000 */
.L_x_502:
        /* <DEDUP_REMOVED lines=12> */
.L_x_505:
[----:B------:R-:W-:Y:S05]  /*11140*/  BSYNC B0 ;  /* 0x0000000000007941 */ /* 0x000fea0003800000 */
.L_x_504:
        /* <DEDUP_REMOVED lines=12> */
.L_x_507:
[----:B------:R-:W-:Y:S05]  /*11210*/  BSYNC B0 ;  /* 0x0000000000007941 */ /* 0x000fea0003800000 */
.L_x_506:
        /* <DEDUP_REMOVED lines=12> */
.L_x_509:
[----:B------:R-:W-:Y:S05]  /*112e0*/  BSYNC B0 ;  /* 0x0000000000007941 */ /* 0x000fea0003800000 */
.L_x_508:
        /* <DEDUP_REMOVED lines=12> */
.L_x_511:
[----:B------:R-:W-:Y:S05]  /*113b0*/  BSYNC B0 ;  /* 0x0000000000007941 */ /* 0x000fea0003800000 */
.L_x_510:
        /* <DEDUP_REMOVED lines=12> */
.L_x_513:
[----:B------:R-:W-:Y:S05]  /*11480*/  BSYNC B0 ;  /* 0x0000000000007941 */ /* 0x000fea0003800000 */
.L_x_512:
        /* <DEDUP_REMOVED lines=12> */
.L_x_515:
[----:B------:R-:W-:Y:S05]  /*11550*/  BSYNC B0 ;  /* 0x0000000000007941 */ /* 0x000fea0003800000 */
.L_x_514:
        /* <DEDUP_REMOVED lines=12> */
.L_x_517:
[----:B------:R-:W-:Y:S05]  /*11620*/  BSYNC B0 ;  /* 0x0000000000007941 */ /* 0x000fea0003800000 */
.L_x_516:
        /* <DEDUP_REMOVED lines=12> */
.L_x_519:
[----:B------:R-:W-:Y:S05]  /*116f0*/  BSYNC B0 ;  /* 0x0000000000007941 */ /* 0x000fea0003800000 */
.L_x_518:
        /* <DEDUP_REMOVED lines=12> */
.L_x_521:
[----:B------:R-:W-:Y:S05]  /*117c0*/  BSYNC B0 ;  /* 0x0000000000007941 */ /* 0x000fea0003800000 */
.L_x_520:
        /* <DEDUP_REMOVED lines=12> */
.L_x_523:
[----:B------:R-:W-:Y:S05]  /*11890*/  BSYNC B0 ;  /* 0x0000000000007941 */ /* 0x000fea0003800000 */
.L_x_522:
[----:B01--45:R-:W-:Y:S01]  /*118a0*/  IMAD.U32 R4, R15, 0x10000, RZ ;  /* 0x000100000f047824 */ /* 0x033fe200078e00ff */
[----:B------:R-:W-:Y:S01]  /*118b0*/  ISETP.GT.AND P2, PT, R0, 0x78, P1 ;  /* 0x000000780000780c */ /* 0x000fe20000f44270 */
[----:B------:R-:W-:Y:S01]  /*118c0*/  @P0 IMAD.MOV.U32 R6, RZ, RZ, R2 ;  /* 0x000000ffff060224 */ /* 0x000fe200078e0002 */
[----:B------:R-:W-:Y:S01]  /*118d0*/  BSSY B0, `(.L_x_524) ;  /* 0x0000007000007945 */ /* 0x000fe20003800000 */
[----:B------:R-:W-:-:S04]  /*118e0*/  FMUL R4, R4, UR22 ;  /* 0x0000001604047c20 */ /* 0x000fc80008400000 */
[----:B------:R-:W-:-:S05]  /*118f0*/  FFMA R4, R85, UR11, R4 ;  /* 0x0000000b55047c23 */ /* 0x000fca0008000004 */
[----:B------:R-:W-:-:S05]  /*11900*/  F2FP.BF16.F32.PACK_AB R4, RZ, R4 ;  /* 0x00000004ff04723e */ /* 0x000fca00000010ff */
[----:B------:R0:W-:Y:S01]  /*11910*/  @P0 STG.E.U16 desc[UR20][R6.64+0xf2], R4 ;  /* 0x0000f20406000986 */ /* 0x0001e2000c101514 */
[----:B------:R-:W-:Y:S05]  /*11920*/  @!P2 BRA `(.L_x_525) ;  /* 0x000000000004a947 */ /* 0x000fea0003800000 */
[----:B------:R1:W5:Y:S02]  /*11930*/  LDG.E.LTC128B.U16 R15, desc[UR20][R8.64+0xf0] ;  /* 0x0000f014080f7981 */ /* 0x000364000c1e1520 */
.L_x_525:
[----:B------:R-:W-:Y:S05]  /*11940*/  BSYNC B0 ;  /* 0x0000000000007941 */ /* 0x000fea0003800000 */
.L_x_524:
[----:B0----5:R-:W-:Y:S01]  /*11950*/  IMAD.U32 R4, R15, 0x10000, RZ ;  /* 0x000100000f047824 */ /* 0x021fe200078e00ff */
[----:B------:R-:W-:Y:S01]  /*11960*/  ISETP.GT.AND P1, PT, R0, 0x79, P1 ;  /* 0x000000790000780c */ /* 0x000fe20000f24270 */
[----:B------:R-:W-:Y:S02]  /*11970*/  BSSY B0, `(.L_x_526) ;  /* 0x000000a000007945 */ /* 0x000fe40003800000 */
[----:B------:R-:W-:Y:S01]  /*11980*/  FMUL R5, R4, UR22 ;  /* 0x0000001604057c20 */ /* 0x000fe20008400000 */
[----:B------:R-:W-:-:S03]  /*11990*/  VIADD R4, R2, UR8 ;  /* 0x0000000802047c36 */ /* 0x000fc60008000000 */
[----:B------:R-:W-:-:S05]  /*119a0*/  FFMA R5, R86, UR11, R5 ;  /* 0x0000000b56057c23 */ /* 0x000fca0008000005 */
[----:B------:R-:W-:-:S04]  /*119b0*/  F2FP.BF16.F32.PACK_AB R5, RZ, R5 ;  /* 0x00000005ff05723e */ /* 0x000fc800000010ff */
[----:B------:R-:W-:Y:S01]  /*119c0*/  PRMT R0, R5, 0x7610, R0 ;  /* 0x0000761005007816 */ /* 0x000fe20000000000 */
[----:B------:R-:W-:-:S05]  /*119d0*/  @P2 IMAD.MOV.U32 R5, RZ, RZ, R11 ;  /* 0x000000ffff052224 */ /* 0x000fca00078e000b */
[----:B------:R0:W-:Y:S01]  /*119e0*/  @P2 STG.E.U16 desc[UR20][R4.64+0xf0], R0 ;  /* 0x0000f00004002986 */ /* 0x0001e2000c101514 */
[----:B------:R-:W-:Y:S05]  /*119f0*/  @!P1 BRA `(.L_x_527) ;  /* 0x0000000000049947 */ /* 0x000fea0003800000 */
[----:B------:R4:W5:Y:S02]  /*11a00*/  LDG.E.LTC128B.U16 R15, desc[UR20][R8.64+0xf2] ;  /* 0x0000f214080f7981 */ /* 0x000964000c1e1520 */
.L_x_527:
[----:B------:R-:W-:Y:S05]  /*11a10*/  BSYNC B0 ;  /* 0x0000000000007941 */ /* 0x000fea0003800000 */
.L_x_526:
[----:B-----5:R-:W-:Y:S01]  /*11a20*/  SHF.L.U32 R15, R15, 0x10, RZ ;  /* 0x000000100f0f7819 */ /* 0x020fe200000006ff */
[----:B------:R-:W-:-:S04]  /*11a30*/  VIADD R2, R2, UR8 ;  /* 0x0000000802027c36 */ /* 0x000fc80008000000 */
[----:B0-----:R-:W-:-:S04]  /*11a40*/  FMUL R0, R15, UR22 ;  /* 0x000000160f007c20 */ /* 0x001fc80008400000 */
[----:B------:R-:W-:Y:S01]  /*11a50*/  FFMA R0, R87, UR11, R0 ;  /* 0x0000000b57007c23 */ /* 0x000fe20008000000 */
[----:B------:R-:W-:Y:S06]  /*11a60*/  @!P1 EXIT ;  /* 0x000000000000994d */ /* 0x000fec0003800000 */
[----:B------:R-:W-:Y:S01]  /*11a70*/  F2FP.BF16.F32.PACK_AB R0, RZ, R0 ;  /* 0x00000000ff00723e */ /* 0x000fe200000010ff */
[----:B------:R-:W-:-:S05]  /*11a80*/  IMAD.MOV.U32 R3, RZ, RZ, R11 ;  /* 0x000000ffff037224 */ /* 0x000fca00078e000b */
[----:B------:R-:W-:Y:S01]  /*11a90*/  STG.E.U16 desc[UR20][R2.64+0xf2], R0 ;  /* 0x0000f20002007986 */ /* 0x000fe2000c101514 */
[----:B------:R-:W-:Y:S05]  /*11aa0*/  EXIT ;  /* 0x000000000000794d */ /* 0x000fea0003800000 */
.L_x_25:
[----:B------:R-:W2:Y:S01]  /*11ab0*/  LDL.LU R7, [R1+0x8] ;  /* 0x0000080001077983 */ /* 0x000ea20000300800 */
[----:B------:R-:W-:-:S03]  /*11ac0*/  ULDC.64 UR6, c[0x0][0x5c8] ;  /* 0x0001720000067ab9 */ /* 0x000fc60000000a00 */
[----:B------:R-:W3:Y:S04]  /*11ad0*/  LDL.LU R6, [R1+0xc] ;  /* 0x00000c0001067983 */ /* 0x000ee80000300800 */
[----:B------:R-:W4:Y:S04]  /*11ae0*/  LDL.LU R8, [R1+0x18] ;  /* 0x0000180001087983 */ /* 0x000f280000300800 */
[----:B------:R-:W5:Y:S04]  /*11af0*/  LDL.LU R252, [R1+0x4c] ;  /* 0x00004c0001fc7983 */ /* 0x000f680000300800 */
        /* <DEDUP_REMOVED lines=35> */
[----:B------:R-:W5:Y:S01]  /*11d30*/  LDL.LU R232, [R1+0xdc] ;  /* 0x0000dc0001e87983 */ /* 0x000f620000300800 */
[----:B------:R-:W-:-:S03]  /*11d40*/  LEA R2, P2, R4, UR6, 0x1 ;  /* 0x0000000604027c11 */ /* 0x000fc6000f8408ff */
[----:B------:R-:W5:Y:S04]  /*11d50*/  LDL.LU R231, [R1+0xe0] ;  /* 0x0000e00001e77983 */ /* 0x000f680000300800 */
[----:B------:R-:W5:Y:S04]  /*11d60*/  LDL.LU R233, [R1+0xe4] ;  /* 0x0000e40001e97983 */ /* 0x000f680000300800 */
[----:B------:R-:W5:Y:S04]  /*11d70*/  LDL.LU R234, [R1+0xe8] ;  /* 0x0000e80001ea7983 */ /* 0x000f680000300800 */
[----:B------:R-:W5:Y:S01]  /*11d80*/  LDL.LU R235, [R1+0xec] ;  /* 0x0000ec0001eb7983 */ /* 0x000f620000300800 */
[----:B------:R-:W-:-:S03]  /*11d90*/  LEA.HI.X R3, R4, UR7, R3, 0x1, P2 ;  /* 0x0000000704037c11 */ /* 0x000fc600090f0c03 */
[----:B------:R-:W5:Y:S04]  /*11da0*/  LDL.LU R236, [R1+0xf0] ;  /* 0x0000f00001ec7983 */ /* 0x000f680000300800 */
[----:B------:R-:W5:Y:S04]  /*11db0*/  LDL.LU R237, [R1+0xf4] ;  /* 0x0000f40001ed7983 */ /* 0x000f680000300800 */
[----:B------:R-:W5:Y:S04]  /*11dc0*/  LDL.LU R238, [R1+0xf8] ;  /* 0x0000f80001ee7983 */ /* 0x000f680000300800 */
[----:B------:R-:W5:Y:S04]  /*11dd0*/  LDL.LU R239, [R1+0xfc] ;  /* 0x0000fc0001ef7983 */ /* 0x000f680000300800 */
[----:B------:R-:W4:Y:S04]  /*11de0*/  LDL.LU R4, [R1+0x4] ;  /* 0x0000040001047983 */ /* 0x000f280000300800 */
[----:B------:R-:W5:Y:S01]  /*11df0*/  LDL.LU R5, [R1] ;  /* 0x0000000001057983 */ /* 0x000f620000300800 */
[----:B------:R-:W-:Y:S01]  /*11e00*/  ISETP.GT.AND P2, PT, R0, 0x1, P0 ;  /* 0x000000010000780c */ /* 0x000fe20000744270 */
[----:B------:R-:W-:-:S02]  /*11e10*/  USHF.L.U32 UR9, UR4, 0x1, URZ ;  /* 0x0000000104097899 */ /* 0x000fc4000800063f */
[----:B------:R-:W-:Y:S01]  /*11e20*/  USHF.L.U64.HI UR8, UR4, 0x1, UR5 ;  /* 0x0000000104087899 */ /* 0x000fe20008010205 */
[----:B--2---:R-:W-:Y:S01]  /*11e30*/  FMUL R7, R7, UR11 ;  /* 0x0000000b07077c20 */ /* 0x004fe20008400000 */
[----:B---3--:R-:W-:-:S04]  /*11e40*/  FMUL R6, R6, UR11 ;  /* 0x0000000b06067c20 */ /* 0x008fc80008400000 */
[----:B------:R-:W-:Y:S02]  /*11e50*/  F2FP.BF16.F32.PACK_AB R7, RZ, R7 ;  /* 0x00000007ff07723e */ /* 0x000fe400000010ff */
[----:B------:R-:W-:Y:S01]  /*11e60*/  F2FP.BF16.F32.PACK_AB R6, RZ, R6 ;  /* 0x00000006ff06723e */ /* 0x000fe200000010ff */
[----:B----4-:R-:W-:Y:S01]  /*11e70*/  FMUL R4, R4, UR11 ;  /* 0x0000000b04047c20 */ /* 0x010fe20008400000 */
[----:B-----5:R-:W-:-:S04]  /*11e80*/  FMUL R5, R5, UR11 ;  /* 0x0000000b05057c20 */ /* 0x020fc80008400000 */
[----:B------:R-:W-:Y:S02]  /*11e90*/  F2FP.BF16.F32.PACK_AB R4, RZ, R4 ;  /* 0x00000004ff04723e */ /* 0x000fe400000010ff */
[----:B------:R-:W-:-:S03]  /*11ea0*/  F2FP.BF16.F32.PACK_AB R5, RZ, R5 ;  /* 0x00000005ff05723e */ /* 0x000fc600000010ff */
[----:B------:R1:W-:Y:S04]  /*11eb0*/  @P2 STG.E.U16 desc[UR20][R2.64+0x2], R4 ;  /* 0x0000020402002986 */ /* 0x0003e8000c101514 */
[----:B------:R2:W-:Y:S01]  /*11ec0*/  @P1 STG.E.U16 desc[UR20][R2.64], R5 ;  /* 0x0000000502001986 */ /* 0x0005e2000c101514 */
[----:B------:R-:W-:-:S04]  /*11ed0*/  ISETP.GT.AND P1, PT, R14, 0x8, PT ;  /* 0x000000080e00780c */ /* 0x000fc80003f24270 */
[----:B------:R-:W-:Y:S02]  /*11ee0*/  ISETP.GT.AND P2, PT, R0, RZ, P1 ;  /* 0x000000ff0000720c */ /* 0x000fe40000f44270 */
[----:B-1----:R-:W-:-:S04]  /*11ef0*/  IADD3 R4, P3, R2, UR9, RZ ;  /* 0x0000000902047c10 */ /* 0x002fc8000ff7e0ff */
[----:B--2---:R-:W-:-:S07]  /*11f00*/  IADD3.X R5, R3, UR8, RZ, P3, !PT ;  /* 0x0000000803057c10 */ /* 0x004fce0009ffe4ff */
[----:B------:R1:W-:Y:S01]  /*11f10*/  @P2 STG.E.U16 desc[UR20][R4.64], R7 ;  /* 0x0000000704002986 */ /* 0x0003e2000c101514 */
[----:B------:R-:W-:-:S03]  /*11f20*/  ISETP.GT.AND P2, PT, R0, 0x1, P1 ;  /* 0x000000010000780c */ /* 0x000fc60000f44270 */
[----:B-1----:R-:W2:Y:S10]  /*11f30*/  LDL.LU R7, [R1+0x14] ;  /* 0x0000140001077983 */ /* 0x002eb40000300800 */
[----:B------:R1:W-:Y:S04]  /*11f40*/  @P2 STG.E.U16 desc[UR20][R4.64+0x2], R6 ;  /* 0x0000020604002986 */ /* 0x0003e8000c101514 */
[----:B-1----:R-:W3:Y:S01]  /*11f50*/  LDL.LU R6, [R1+0x10] ;  /* 0x0000100001067983 */ /* 0x002ee20000300800 */
[----:B------:R-:W-:Y:S01]  /*11f60*/  ISETP.GT.AND P2, PT, R0, 0x8, P0 ;  /* 0x000000080000780c */ /* 0x000fe20000744270 */
[----:B------:R-:W-:Y:S01]  /*11f70*/  FMUL R8, R8, UR11 ;  /* 0x0000000b08087c20 */ /* 0x000fe20008400000 */
[----:B------:R-:W-:-:S02]  /*11f80*/  ISETP.GT.AND P3, PT, R0, 0x9, P0 ;  /* 0x000000090000780c */ /* 0x000fc40000764270 */
[----:B------:R-:W-:Y:S01]  /*11f90*/  ISETP.GT.AND P4, PT, R0, 0x8, P1 ;  /* 0x000000080000780c */ /* 0x000fe20000f84270 */
[----:B--2---:R-:W-:-:S05]  /*11fa0*/  FMUL R7, R7, UR11 ;  /* 0x0000000b07077c20 */ /* 0x004fca0008400000 */
[----:B------:R-:W-:Y:S01]  /*11fb0*/  F2FP.BF16.F32.PACK_AB R7, RZ, R7 ;  /* 0x00000007ff07723e */ /* 0x000fe200000010ff */
[----:B---3--:R-:W-:-:S05]  /*11fc0*/  FMUL R6, R6, UR11 ;  /* 0x0000000b06067c20 */ /* 0x008fca0008400000 */
[----:B------:R-:W-:-:S04]  /*11fd0*/  F2FP.BF16.F32.PACK_AB R6, RZ, R6 ;  /* 0x00000006ff06723e */ /* 0x000fc800000010ff */
[----:B------:R-:W-:Y:S02]  /*11fe0*/  PRMT R9, R6, 0x7610, R9 ;  /* 0x0000761006097816 */ /* 0x000fe40000000009 */
[----:B------:R-:W-:Y:S01]  /*11ff0*/  F2FP.BF16.F32.PACK_AB R6, RZ, R8 ;  /* 0x00000008ff06723e */ /* 0x000fe200000010ff */
[----:B------:R1:W-:Y:S04]  /*12000*/  @P3 STG.E.U16 desc[UR20][R2.64+0x12], R7 ;  /* 0x0000120702003986 */ /* 0x0003e8000c101514 */
[----:B------:R-:W2:Y:S04]  /*12010*/  LDL.LU R8, [R1+0x28] ;  /* 0x0000280001087983 */ /* 0x000ea80000300800 */
[----:B------:R-:W-:Y:S04]  /*12020*/  @P2 STG.E.U16 desc[UR20][R2.64+0x10], R9 ;  /* 0x0000100902002986 */ /* 0x000fe8000c101514 */
[----:B-1----:R-:W3:Y:S04]  /*12030*/  LDL.LU R7, [R1+0x24] ;  /* 0x0000240001077983 */ /* 0x002ee80000300800 */
[----:B------:R1:W-:Y:S04]  /*12040*/  @P4 STG.E.U16 desc[UR20][R4.64+0x10], R6 ;  /* 0x0000100604004986 */ /* 0x0003e8000c101514 */
[----:B-1----:R-:W4:Y:S01]  /*12050*/  LDL.LU R6, [R1+0x1c] ;  /* 0x00001c0001067983 */ /* 0x002f220000300800 */
[----:B------:R-:W-:Y:S01]  /*12060*/  ISETP.GT.AND P2, PT, R0, 0x9, P1 ;  /* 0x000000090000780c */ /* 0x000fe20000f44270 */
[----:B----4-:R-:W-:-:S05]  /*12070*/  FMUL R6, R6, UR11 ;  /* 0x0000000b06067c20 */ /* 0x010fca0008400000 */
[----:B------:R-:W-:-:S07]  /*12080*/  F2FP.BF16.F32.PACK_AB R6, RZ, R6 ;  /* 0x00000006ff06723e */ /* 0x000fce00000010ff */
[----:B------:R1:W-:Y:S04]  /*12090*/  @P2 STG.E.U16 desc[UR20][R4.64+0x12], R6 ;  /* 0x0000120604002986 */ /* 0x0003e8000c101514 */
[----:B-1----:R-:W4:Y:S01]  /*120a0*/  LDL.LU R6, [R1+0x20] ;  /* 0x0000200001067983 */ /* 0x002f220000300800 */
[----:B--2---:R-:W-:Y:S01]  /*120b0*/  FMUL R8, R8, UR11 ;  /* 0x0000000b08087c20 */ /* 0x004fe20008400000 */
[C---:B------:R-:W-:Y:S01]  /*120c0*/  ISETP.GT.AND P2, PT, R0.reuse, 0x10, P0 ;  /* 0x000000100000780c */ /* 0x040fe20000744270 */
[----:B---3--:R-:W-:Y:S01]  /*120d0*/  FMUL R7, R7, UR11 ;  /* 0x0000000b07077c20 */ /* 0x008fe20008400000 */
[C---:B------:R-:W-:Y:S02]  /*120e0*/  ISETP.GT.AND P3, PT, R0.reuse, 0x11, P0 ;  /* 0x000000110000780c */ /* 0x040fe40000764270 */
[----:B------:R-:W-:-:S02]  /*120f0*/  ISETP.GT.AND P4, PT, R0, 0x10, P1 ;  /* 0x000000100000780c */ /* 0x000fc40000f84270 */
[----:B------:R-:W-:Y:S01]  /*12100*/  F2FP.BF16.F32.PACK_AB R7, RZ, R7 ;  /* 0x00000007ff07723e */ /* 0x000fe200000010ff */
[----:B----4-:R-:W-:-:S05]  /*12110*/  FMUL R6, R6, UR11 ;  /* 0x0000000b06067c20 */ /* 0x010fca0008400000 */
[----:B------:R-:W-:-:S04]  /*12120*/  F2FP.BF16.F32.PACK_AB R6, RZ, R6 ;  /* 0x00000006ff06723e */ /* 0x000fc800000010ff */
[----:B------:R-:W-:Y:S02]  /*12130*/  PRMT R9, R6, 0x7610, R9 ;  /* 0x0000761006097816 */ /* 0x000fe40000000009 */
[----:B------:R-:W-:Y:S02]  /*12140*/  F2FP.BF16.F32.PACK_AB R6, RZ, R8 ;  /* 0x00000008ff06723e */ /* 0x000fe400000010ff */
[----:B------:R-:W2:Y:S04]  /*12150*/  LDL.LU R8, [R1+0x2c] ;  /* 0x00002c0001087983 */ /* 0x000ea80000300800 */
[----:B------:R1:W-:Y:S01]  /*12160*/  @P2 STG.E.U16 desc[UR20][R2.64+0x20], R9 ;  /* 0x0000200902002986 */ /* 0x0003e2000c101514 */
[----:B------:R-:W-:-:S03]  /*12170*/  ISETP.GT.AND P2, PT, R0, 0x11, P1 ;  /* 0x000000110000780c */ /* 0x000fc60000f44270 */
[----:B------:R-:W-:Y:S04]  /*12180*/  @P3 STG.E.U16 desc[UR20][R2.64+0x22], R7 ;  /* 0x0000220702003986 */ /* 0x000fe8000c101514 */
[----:B------:R3:W-:Y:S04]  /*12190*/  @P4 STG.E.U16 desc[UR20][R4.64+0x20], R6 ;  /* 0x0000200604004986 */ /* 0x0007e8000c101514 */
[----:B-1----:R-:W4:Y:S01]  /*121a0*/  LDL.LU R9, [R1+0x34] ;  /* 0x0000340001097983 */ /* 0x002f220000300800 */
[----:B--2---:R-:W-:-:S05]  /*121b0*/  FMUL R8, R8, UR11 ;  /* 0x0000000b08087c20 */ /* 0x004fca0008400000 */
[----:B------:R-:W-:-:S04]  /*121c0*/  F2FP.BF16.F32.PACK_AB R8, RZ, R8 ;  /* 0x00000008ff08723e */ /* 0x000fc800000010ff */
[----:B---3--:R-:W-:Y:S02]  /*121d0*/  PRMT R6, R8, 0x7610, R6 ;  /* 0x0000761008067816 */ /* 0x008fe40000000006 */
[----:B------:R-:W2:Y:S04]  /*121e0*/  LDL.LU R8, [R1+0x30] ;  /* 0x0000300001087983 */ /* 0x000ea80000300800 */
[----:B------:R1:W-:Y:S04]  /*121f0*/  @P2 STG.E.U16 desc[UR20][R4.64+0x22], R6 ;  /* 0x0000220604002986 */ /* 0x0003e8000c101514 */
[----:B-1----:R-:W3:Y:S01]  /*12200*/  LDL.LU R6, [R1+0x3c] ;  /* 0x00003c0001067983 */ /* 0x002ee20000300800 */
[----:B------:R-:W-:Y:S01]  /*12210*/  ISETP.GT.AND P2, PT, R0, 0x18, P0 ;  /* 0x000000180000780c */ /* 0x000fe20000744270 */
[----:B----4-:R-:W-:Y:S01]  /*12220*/  FMUL R9, R9, UR11 ;  /* 0x0000000b09097c20 */ /* 0x010fe20008400000 */
[----:B--2---:R-:W-:-:S05]  /*12230*/  FMUL R8, R8, UR11 ;  /* 0x0000000b08087c20 */ /* 0x004fca0008400000 */
[----:B------:R-:W-:Y:S02]  /*12240*/  F2FP.BF16.F32.PACK_AB R7, RZ, R8 ;  /* 0x00000008ff07723e */ /* 0x000fe400000010ff */
[----:B------:R-:W-:Y:S02]  /*12250*/  F2FP.BF16.F32.PACK_AB R8, RZ, R9 ;  /* 0x00000009ff08723e */ /* 0x000fe400000010ff */
[----:B------:R-:W2:Y:S01]  /*12260*/  LDL.LU R9, [R1+0x38] ;  /* 0x0000380001097983 */ /* 0x000ea20000300800 */
[C---:B------:R-:W-:Y:S02]  /*12270*/  ISETP.GT.AND P3, PT, R0.reuse, 0x19, P0 ;  /* 0x000000190000780c */ /* 0x040fe40000764270 */
[----:B------:R-:W-:Y:S01]  /*12280*/  ISETP.GT.AND P4, PT, R0, 0x18, P1 ;  /* 0x000000180000780c */ /* 0x000fe20000f84270 */
[----:B------:R1:W-:Y:S01]  /*12290*/  @P2 STG.E.U16 desc[UR20][R2.64+0x30], R7 ;  /* 0x0000300702002986 */ /* 0x0003e2000c101514 */
[----:B---3--:R-:W-:-:S05]  /*122a0*/  FMUL R6, R6, UR11 ;  /* 0x0000000b06067c20 */ /* 0x008fca0008400000 */
[----:B------:R-:W-:Y:S01]  /*122b0*/  F2FP.BF16.F32.PACK_AB R6, RZ, R6 ;  /* 0x00000006ff06723e */ /* 0x000fe200000010ff */
[----:B-1----:R-:W3:Y:S03]  /*122c0*/  LDL.LU R7, [R1+0x44] ;  /* 0x0000440001077983 */ /* 0x002ee60000300800 */
[----:B------:R-:W-:Y:S02]  /*122d0*/  PRMT R10, R6, 0x7610, R10 ;  /* 0x00007610060a7816 */ /* 0x000fe4000000000a */
[----:B------:R-:W4:Y:S04]  /*122e0*/  LDL.LU R6, [R1+0x40] ;  /* 0x0000400001067983 */ /* 0x000f280000300800 */
[----:B------:R1:W-:Y:S01]  /*122f0*/  @P3 STG.E.U16 desc[UR20][R2.64+0x32], R8 ;  /* 0x0000320802003986 */ /* 0x0003e2000c101514 */
[----:B------:R-:W-:-:S02]  /*12300*/  ISETP.GT.AND P2, PT, R0, 0x19, P1 ;  /* 0x000000190000780c */ /* 0x000fc40000f44270 */
[----:B------:R-:W-:Y:S01]  /*12310*/  ISETP.GT.AND P5, PT, R0, 0x30, P1 ;  /* 0x000000300000780c */ /* 0x000fe20000fa4270 */
[----:B------:R-:W-:Y:S01]  /*12320*/  FMUL R12, R12, UR11 ;  /* 0x0000000b0c0c7c20 */ /* 0x000fe20008400000 */
        /* <DEDUP_REMOVED lines=31> */
[----:B------:R-:W-:-:S02]  /*12520*/  USHF.L.U32 UR6, UR14, 0x6, URZ ;  /* 0x000000060e067899 */ /* 0x000fc4000800063f */
[----:B------:R-:W-:Y:S01]  /*12530*/  USHF.L.U64.HI UR7, UR14, 0x6, UR15 ;  /* 0x000000060e077899 */ /* 0x000fe2000801020f */
[----:B------:R-:W-:Y:S01]  /*12540*/  FMUL R152, R152, UR11 ;  /* 0x0000000b98987c20 */ /* 0x000fe20008400000 */
[----:B------:R-:W-:Y:S01]  /*12550*/  FMUL R153, R153, UR11 ;  /* 0x0000000b99997c20 */ /* 0x000fe20008400000 */
[----:B------:R-:W-:Y:S01]  /*12560*/  FMUL R154, R154, UR11 ;  /* 0x0000000b9a9a7c20 */ /* 0x000fe20008400000 */
[----:B------:R-:W-:Y:S01]  /*12570*/  FMUL R155, R155, UR11 ;  /* 0x0000000b9b9b7c20 */ /* 0x000fe20008400000 */
[----:B--2---:R-:W-:-:S05]  /*12580*/  FMUL R9, R9, UR11 ;  /* 0x0000000b09097c20 */ /* 0x004fca0008400000 */
[----:B------:R-:W-:Y:S01]  /*12590*/  F2FP.BF16.F32.PACK_AB R9, RZ, R9 ;  /* 0x00000009ff09723e */ /* 0x000fe200000010ff */
[----:B----4-:R-:W-:-:S05]  /*125a0*/  FMUL R6, R6, UR11 ;  /* 0x0000000b06067c20 */ /* 0x010fca0008400000 */
[----:B-1----:R-:W-:Y:S02]  /*125b0*/  F2FP.BF16.F32.PACK_AB R8, RZ, R6 ;  /* 0x00000006ff08723e */ /* 0x002fe400000010ff */
[----:B------:R-:W2:Y:S04]  /*125c0*/  LDL.LU R6, [R1+0x48] ;  /* 0x0000480001067983 */ /* 0x000ea80000300800 */
[----:B------:R1:W-:Y:S04]  /*125d0*/  @P4 STG.E.U16 desc[UR20][R4.64+0x30], R9 ;  /* 0x0000300904004986 */ /* 0x0003e8000c101514 */
[----:B------:R-:W-:Y:S01]  /*125e0*/  @P2 STG.E.U16 desc[UR20][R4.64+0x32], R10 ;  /* 0x0000320a04002986 */ /* 0x000fe2000c101514 */
[C---:B------:R-:W-:Y:S01]  /*125f0*/  ISETP.GT.AND P2, PT, R0.reuse, 0x20, P0 ;  /* 0x000000200000780c */ /* 0x040fe20000744270 */
[----:B---3--:R-:W-:Y:S01]  /*12600*/  FMUL R7, R7, UR11 ;  /* 0x0000000b07077c20 */ /* 0x008fe20008400000 */
[----:B------:R-:W-:-:S02]  /*12610*/  ISETP.GT.AND P3, PT, R0, 0x21, P0 ;  /* 0x000000210000780c */ /* 0x000fc40000764270 */
[----:B------:R-:W-:Y:S02]  /*12620*/  ISETP.GT.AND P4, PT, R0, 0x20, P1 ;  /* 0x000000200000780c */ /* 0x000fe40000f84270 */
[----:B------:R-:W-:-:S07]  /*12630*/  F2FP.BF16.F32.PACK_AB R7, RZ, R7 ;  /* 0x00000007ff07723e */ /* 0x000fce00000010ff */
[----:B------:R3:W-:Y:S01]  /*12640*/  @P2 STG.E.U16 desc[UR20][R2.64+0x40], R8 ;  /* 0x0000400802002986 */ /* 0x0007e2000c101514 */
[----:B------:R-:W-:Y:S02]  /*12650*/  ISETP.GT.AND P2, PT, R0, 0x21, P1 ;  /* 0x000000210000780c */ /* 0x000fe40000f44270 */
[----:B-1----:R-:W-:Y:S01]  /*12660*/  PRMT R9, R7, 0x7610, R9 ;  /* 0x0000761007097816 */ /* 0x002fe20000000009 */
[----:B------:R-:W-:-:S04]  /*12670*/  FMUL R7, R250, UR11 ;  /* 0x0000000bfa077c20 */ /* 0x000fc80008400000 */
[----:B------:R1:W-:Y:S01]  /*12680*/  @P3 STG.E.U16 desc[UR20][R2.64+0x42], R9 ;  /* 0x0000420902003986 */ /* 0x0003e2000c101514 */
[----:B------:R-:W-:Y:S01]  /*12690*/  ISETP.GT.AND P3, PT, R0, 0x29, P0 ;  /* 0x000000290000780c */ /* 0x000fe20000764270 */
[----:B---3--:R-:W-:Y:S01]  /*126a0*/  FMUL R8, R249, UR11 ;  /* 0x0000000bf9087c20 */ /* 0x008fe20008400000 */
[----:B------:R-:W-:-:S04]  /*126b0*/  F2FP.BF16.F32.PACK_AB R7, RZ, R7 ;  /* 0x00000007ff07723e */ /* 0x000fc800000010ff */
[----:B------:R-:W-:Y:S02]  /*126c0*/  F2FP.BF16.F32.PACK_AB R8, RZ, R8 ;  /* 0x00000008ff08723e */ /* 0x000fe400000010ff */
[----:B------:R-:W-:Y:S02]  /*126d0*/  PRMT R15, R7, 0x7610, R15 ;  /* 0x00007610070f7816 */ /* 0x000fe4000000000f */
[----:B------:R-:W-:Y:S01]  /*126e0*/  PRMT R17, R8, 0x7610, R17 ;  /* 0x0000761008117816 */ /* 0x000fe20000000011 */
[----:B------:R-:W-:Y:S01]  /*126f0*/  FMUL R7, R247, UR11 ;  /* 0x0000000bf7077c20 */ /* 0x000fe20008400000 */
[----:B------:R-:W-:-:S04]  /*12700*/  FMUL R8, R246, UR11 ;  /* 0x0000000bf6087c20 */ /* 0x000fc80008400000 */
[----:B------:R-:W-:Y:S02]  /*12710*/  F2FP.BF16.F32.PACK_AB R7, RZ, R7 ;  /* 0x00000007ff07723e */ /* 0x000fe400000010ff */
[----:B------:R-:W-:Y:S01]  /*12720*/  F2FP.BF16.F32.PACK_AB R8, RZ, R8 ;  /* 0x00000008ff08723e */ /* 0x000fe200000010ff */
[----:B-1----:R-:W-:Y:S01]  /*12730*/  FMUL R9, R245, UR11 ;  /* 0x0000000bf5097c20 */ /* 0x002fe20008400000 */
[----:B------:R-:W-:-:S04]  /*12740*/  F2FP.BF16.F32.PACK_AB R12, RZ, R12 ;  /* 0x0000000cff0c723e */ /* 0x000fc800000010ff */
[----:B------:R-:W-:Y:S02]  /*12750*/  F2FP.BF16.F32.PACK_AB R9, RZ, R9 ;  /* 0x00000009ff09723e */ /* 0x000fe400000010ff */
[----:B------:R-:W-:Y:S02]  /*12760*/  F2FP.BF16.F32.PACK_AB R16, RZ, R16 ;  /* 0x00000010ff10723e */ /* 0x000fe400000010ff */
[----:B------:R-:W-:Y:S02]  /*12770*/  F2FP.BF16.F32.PACK_AB R18, RZ, R18 ;  /* 0x00000012ff12723e */ /* 0x000fe400000010ff */
[----:B------:R-:W-:Y:S02]  /*12780*/  F2FP.BF16.F32.PACK_AB R20, RZ, R20 ;  /* 0x00000014ff14723e */ /* 0x000fe400000010ff */
[----:B------:R-:W-:Y:S02]  /*12790*/  F2FP.BF16.F32.PACK_AB R19, RZ, R19 ;  /* 0x00000013ff13723e */ /* 0x000fe400000010ff */
[----:B------:R-:W-:-:S02]  /*127a0*/  F2FP.BF16.F32.PACK_AB R21, RZ, R21 ;  /* 0x00000015ff15723e */ /* 0x000fc400000010ff */
        /* <DEDUP_REMOVED lines=25> */
[----:B------:R-:W-:Y:S01]  /*12940*/  F2FP.BF16.F32.PACK_AB R239, RZ, R239 ;  /* 0x000000efffef723e */ /* 0x000fe200000010ff */
[----:B--2---:R-:W-:-:S05]  /*12950*/  FMUL R6, R6, UR11 ;  /* 0x0000000b06067c20 */ /* 0x004fca0008400000 */
[----:B------:R-:W-:-:S04]  /*12960*/  F2FP.BF16.F32.PACK_AB R6, RZ, R6 ;  /* 0x00000006ff06723e */ /* 0x000fc800000010ff */
[----:B------:R-:W-:Y:S01]  /*12970*/  PRMT R10, R6, 0x7610, R10 ;  /* 0x00007610060a7816 */ /* 0x000fe2000000000a */
[----:B------:R-:W-:-:S05]  /*12980*/  FMUL R6, R252, UR11 ;  /* 0x0000000bfc067c20 */ /* 0x000fca0008400000 */
[----:B------:R-:W-:-:S04]  /*12990*/  F2FP.BF16.F32.PACK_AB R6, RZ, R6 ;  /* 0x00000006ff06723e */ /* 0x000fc800000010ff */
[----:B------:R-:W-:Y:S01]  /*129a0*/  PRMT R11, R6, 0x7610, R11 ;  /* 0x00007610060b7816 */ /* 0x000fe2000000000b */
[----:B------:R1:W-:Y:S01]  /*129b0*/  @P4 STG.E.U16 desc[UR20][R4.64+0x40], R10 ;  /* 0x0000400a04004986 */ /* 0x0003e2000c101514 */
[----:B------:R-:W-:-:S03]  /*129c0*/  FMUL R6, R251, UR11 ;  /* 0x0000000bfb067c20 */ /* 0x000fc60008400000 */
[----:B------:R2:W-:Y:S01]  /*129d0*/  @P2 STG.E.U16 desc[UR20][R4.64+0x42], R11 ;  /* 0x0000420b04002986 */ /* 0x0005e2000c101514 */
[C---:B------:R-:W-:Y:S02]  /*129e0*/  ISETP.GT.AND P2, PT, R0.reuse, 0x28, P0 ;  /* 0x000000280000780c */ /* 0x040fe40000744270 */
[----:B------:R-:W-:Y:S02]  /*129f0*/  ISETP.GT.AND P4, PT, R0, 0x28, P1 ;  /* 0x000000280000780c */ /* 0x000fe40000f84270 */
[----:B------:R-:W-:-:S04]  /*12a00*/  F2FP.BF16.F32.PACK_AB R6, RZ, R6 ;  /* 0x00000006ff06723e */ /* 0x000fc800000010ff */
[----:B------:R-:W-:Y:S01]  /*12a10*/  PRMT R13, R6, 0x7610, R13 ;  /* 0x00007610060d7816 */ /* 0x000fe2000000000d */
[----:B------:R-:W-:Y:S01]  /*12a20*/  @P3 STG.E.U16 desc[UR20][R2.64+0x52], R15 ;  /* 0x0000520f02003986 */ /* 0x000fe2000c101514 */
[----:B------:R-:W-:-:S03]  /*12a30*/  ISETP.GT.AND P3, PT, R0, 0x30, P0 ;  /* 0x000000300000780c */ /* 0x000fc60000764270 */
[----:B------:R3:W-:Y:S01]  /*12a40*/  @P2 STG.E.U16 desc[UR20][R2.64+0x50], R13 ;  /* 0x0000500d02002986 */ /* 0x0007e2000c101514 */
[----:B------:R-:W-:Y:S01]  /*12a50*/  ISETP.GT.AND P2, PT, R0, 0x29, P1 ;  /* 0x000000290000780c */ /* 0x000fe20000f44270 */
[----:B------:R-:W-:Y:S02]  /*12a60*/  FMUL R6, R248, UR11 ;  /* 0x0000000bf8067c20 */ /* 0x000fe40008400000 */
[----:B------:R4:W-:Y:S01]  /*12a70*/  @P4 STG.E.U16 desc[UR20][R4.64+0x50], R17 ;  /* 0x0000501104004986 */ /* 0x0009e2000c101514 */
[----:B------:R-:W-:Y:S02]  /*12a80*/  ISETP.GT.AND P4, PT, R0, 0x31, P0 ;  /* 0x000000310000780c */ /* 0x000fe40000784270 */
[----:B------:R-:W-:Y:S01]  /*12a90*/  F2FP.BF16.F32.PACK_AB R6, RZ, R6 ;  /* 0x00000006ff06723e */ /* 0x000fe200000010ff */
[----:B-1----:R-:W-:Y:S01]  /*12aa0*/  FMUL R10, R244, UR11 ;  /* 0x0000000bf40a7c20 */ /* 0x002fe20008400000 */
[----:B--2---:R-:W-:-:S05]  /*12ab0*/  FMUL R11, R243, UR11 ;  /* 0x0000000bf30b7c20 */ /* 0x004fca0008400000 */
[----:B------:R-:W-:Y:S01]  /*12ac0*/  @P2 STG.E.U16 desc[UR20][R4.64+0x52], R6 ;  /* 0x0000520604002986 */ /* 0x000fe2000c101514 */
[----:B------:R-:W-:-:S03]  /*12ad0*/  ISETP.GT.AND P2, PT, R0, 0x31, P1 ;  /* 0x000000310000780c */ /* 0x000fc60000f44270 */
[----:B------:R-:W-:Y:S01]  /*12ae0*/  @P3 STG.E.U16 desc[UR20][R2.64+0x60], R7 ;  /* 0x0000600702003986 */ /* 0x000fe2000c101514 */
[----:B------:R-:W-:-:S03]  /*12af0*/  ISETP.GT.AND P3, PT, R0, 0x38, P0 ;  /* 0x000000380000780c */ /* 0x000fc60000764270 */
[----:B------:R-:W-:Y:S01]  /*12b00*/  @P4 STG.E.U16 desc[UR20][R2.64+0x62], R8 ;  /* 0x0000620802004986 */ /* 0x000fe2000c101514 */
[C---:B------:R-:W-:Y:S02]  /*12b10*/  ISETP.GT.AND P4, PT, R0.reuse, 0x39, P0 ;  /* 0x000000390000780c */ /* 0x040fe40000784270 */
[----:B------:R-:W-:Y:S02]  /*12b20*/  F2FP.BF16.F32.PACK_AB R10, RZ, R10 ;  /* 0x0000000aff0a723e */ /* 0x000fe400000010ff */
[----:B------:R-:W-:Y:S01]  /*12b30*/  F2FP.BF16.F32.PACK_AB R11, RZ, R11 ;  /* 0x0000000bff0b723e */ /* 0x000fe200000010ff */
[----:B------:R-:W-:Y:S01]  /*12b40*/  @P5 STG.E.U16 desc[UR20][R4.64+0x60], R9 ;  /* 0x0000600904005986 */ /* 0x000fe2000c101514 */
[----:B------:R-:W-:-:S03]  /*12b50*/  ISETP.GT.AND P5, PT, R0, 0x38, P1 ;  /* 0x000000380000780c */ /* 0x000fc60000fa4270 */
[----:B------:R-:W-:Y:S01]  /*12b60*/  @P2 STG.E.U16 desc[UR20][R4.64+0x62], R10 ;  /* 0x0000620a04002986 */ /* 0x000fe2000c101514 */
[----:B------:R-:W-:Y:S01]  /*12b70*/  ISETP.GT.AND P2, PT, R0, 0x39, P1 ;  /* 0x000000390000780c */ /* 0x000fe20000f44270 */
[----:B---3--:R-:W-:Y:S02]  /*12b80*/  FMUL R13, R242, UR11 ;  /* 0x0000000bf20d7c20 */ /* 0x008fe40008400000 */
[----:B------:R-:W-:Y:S01]  /*12b90*/  @P3 STG.E.U16 desc[UR20][R2.64+0x70], R11 ;  /* 0x0000700b02003986 */ /* 0x000fe2000c101514 */
[C---:B------:R-:W-:Y:S01]  /*12ba0*/  ISETP.GT.AND P3, PT, R0.reuse, 0x40, P0 ;  /* 0x000000400000780c */ /* 0x040fe20000764270 */
[----:B------:R-:W-:Y:S02]  /*12bb0*/  FMUL R15, R241, UR11 ;  /* 0x0000000bf10f7c20 */ /* 0x000fe40008400000 */
[----:B------:R-:W-:Y:S01]  /*12bc0*/  @P4 STG.E.U16 desc[UR20][R2.64+0x72], R12 ;  /* 0x0000720c02004986 */ /* 0x000fe2000c101514 */
[----:B------:R-:W-:Y:S02]  /*12bd0*/  ISETP.GT.AND P4, PT, R0, 0x41, P0 ;  /* 0x000000410000780c */ /* 0x000fe40000784270 */
[----:B------:R-:W-:-:S02]  /*12be0*/  F2FP.BF16.F32.PACK_AB R13, RZ, R13 ;  /* 0x0000000dff0d723e */ /* 0x000fc400000010ff */
[----:B------:R-:W-:-:S03]  /*12bf0*/  F2FP.BF16.F32.PACK_AB R15, RZ, R15 ;  /* 0x0000000fff0f723e */ /* 0x000fc600000010ff */
[----:B------:R-:W-:Y:S01]  /*12c00*/  @P5 STG.E.U16 desc[UR20][R4.64+0x70], R13 ;  /* 0x0000700d04005986 */ /* 0x000fe2000c101514 */
[----:B------:R-:W-:-:S03]  /*12c10*/  ISETP.GT.AND P5, PT, R0, 0x40, P1 ;  /* 0x000000400000780c */ /* 0x000fc60000fa4270 */
[----:B------:R-:W-:Y:S01]  /*12c20*/  @P2 STG.E.U16 desc[UR20][R4.64+0x72], R15 ;  /* 0x0000720f04002986 */ /* 0x000fe2000c101514 */
[----:B------:R-:W-:Y:S01]  /*12c30*/  ISETP.GT.AND P2, PT, R0, 0x41, P1 ;  /* 0x000000410000780c */ /* 0x000fe20000f44270 */
[----:B----4-:R-:W-:Y:S02]  /*12c40*/  FMUL R17, R240, UR11 ;  /* 0x0000000bf0117c20 */ /* 0x010fe40008400000 */
[----:B------:R-:W-:Y:S01]  /*12c50*/  @P3 STG.E.U16 desc[UR20][R2.64+0x80], R16 ;  /* 0x0000801002003986 */ /* 0x000fe2000c101514 */
[----:B------:R-:W-:-:S03]  /*12c60*/  ISETP.GT.AND P3, PT, R0, 0x48, P0 ;  /* 0x000000480000780c */ /* 0x000fc60000764270 */
[----:B------:R-:W-:Y:S01]  /*12c70*/  @P4 STG.E.U16 desc[UR20][R2.64+0x82], R18 ;  /* 0x0000821202004986 */ /* 0x000fe2000c101514 */
[----:B------:R-:W-:Y:S02]  /*12c80*/  ISETP.GT.AND P4, PT, R0, 0x49, P0 ;  /* 0x000000490000780c */ /* 0x000fe40000784270 */
[----:B------:R-:W-:-:S05]  /*12c90*/  F2FP.BF16.F32.PACK_AB R17, RZ, R17 ;  /* 0x00000011ff11723e */ /* 0x000fca00000010ff */
[----:B------:R-:W-:Y:S01]  /*12ca0*/  @P5 STG.E.U16 desc[UR20][R4.64+0x80], R17 ;  /* 0x0000801104005986 */ /* 0x000fe2000c101514 */
[----:B------:R-:W-:-:S03]  /*12cb0*/  ISETP.GT.AND P5, PT, R0, 0x48, P1 ;  /* 0x000000480000780c */ /* 0x000fc60000fa4270 */
        /* <DEDUP_REMOVED lines=43> */
[C---:B------:R-:W-:Y:S02]  /*12f70*/  ISETP.GT.AND P3, PT, R0.reuse, 0x78, P0 ;  /* 0x000000780000780c */ /* 0x040fe40000764270 */
[C---:B------:R-:W-:Y:S01]  /*12f80*/  ISETP.GT.AND P0, PT, R0.reuse, 0x79, P0 ;  /* 0x000000790000780c */ /* 0x040fe20000704270 */
[----:B------:R-:W-:Y:S01]  /*12f90*/  @P4 STG.E.U16 desc[UR20][R2.64+0xe2], R233 ;  /* 0x0000e2e902004986 */ /* 0x000fe2000c101514 */
[C---:B------:R-:W-:Y:S02]  /*12fa0*/  ISETP.GT.AND P4, PT, R0.reuse, 0x78, P1 ;  /* 0x000000780000780c */ /* 0x040fe40000f84270 */
[----:B------:R-:W-:Y:S01]  /*12fb0*/  ISETP.GT.AND P1, PT, R0, 0x79, P1 ;  /* 0x000000790000780c */ /* 0x000fe20000f24270 */
[----:B------:R-:W-:Y:S01]  /*12fc0*/  @P5 STG.E.U16 desc[UR20][R4.64+0xe0], R234 ;  /* 0x0000e0ea04005986 */ /* 0x000fe2000c101514 */
[----:B------:R-:W-:-:S03]  /*12fd0*/  USHF.L.U32 UR10, UR6, 0x1, URZ ;  /* 0x00000001060a7899 */ /* 0x000fc6000800063f */
[----:B------:R-:W-:Y:S04]  /*12fe0*/  @P2 STG.E.U16 desc[UR20][R4.64+0xe2], R235 ;  /* 0x0000e2eb04002986 */ /* 0x000fe8000c101514 */
[----:B------:R-:W-:Y:S04]  /*12ff0*/  @P3 STG.E.U16 desc[UR20][R2.64+0xf0], R236 ;  /* 0x0000f0ec02003986 */ /* 0x000fe8000c101514 */
[----:B------:R-:W-:Y:S01]  /*13000*/  @P0 STG.E.U16 desc[UR20][R2.64+0xf2], R237 ;  /* 0x0000f2ed02000986 */ /* 0x000fe2000c101514 */
[----:B------:R-:W-:-:S03]  /*13010*/  ISETP.GT.AND P0, PT, R14, 0x48, PT ;  /* 0x000000480e00780c */ /* 0x000fc60003f04270 */
[----:B------:R-:W-:Y:S01]  /*13020*/  @P4 STG.E.U16 desc[UR20][R4.64+0xf0], R238 ;  /* 0x0000f0ee04004986 */ /* 0x000fe2000c101514 */
[----:B------:R-:W-:-:S03]  /*13030*/  USHF.L.U64.HI UR6, UR6, 0x1, UR7 ;  /* 0x0000000106067899 */ /* 0x000fc60008010207 */
[----:B------:R1:W-:Y:S01]  /*13040*/  @P1 STG.E.U16 desc[UR20][R4.64+0xf2], R239 ;  /* 0x0000f2ef04001986 */ /* 0x0003e2000c101514 */
[----:B------:R-:W-:Y:S02]  /*13050*/  ISETP.GT.AND P1, PT, R14, 0x40, PT ;  /* 0x000000400e00780c */ /* 0x000fe40003f24270 */
[C---:B------:R-:W-:Y:S02]  /*13060*/  ISETP.GT.AND P3, PT, R0.reuse, RZ, P0 ;  /* 0x000000ff0000720c */ /* 0x040fe40000764270 */
[C---:B------:R-:W-:Y:S02]  /*13070*/  ISETP.GT.AND P5, PT, R0.reuse, RZ, P1 ;  /* 0x000000ff0000720c */ /* 0x040fe40000fa4270 */
[----:B------:R-:W-:Y:S02]  /*13080*/  ISETP.GT.AND P4, PT, R0, 0x1, P1 ;  /* 0x000000010000780c */ /* 0x000fe40000f84270 */
[----:B-1----:R-:W-:Y:S02]  /*13090*/  IADD3 R4, P6, R2, UR10, RZ ;  /* 0x0000000a02047c10 */ /* 0x002fe4000ffde0ff */
[----:B------:R-:W-:-:S02]  /*130a0*/  ISETP.GT.AND P2, PT, R0, 0x1, P0 ;  /* 0x000000010000780c */ /* 0x000fc40000744270 */
[----:B------:R-:W-:Y:S02]  /*130b0*/  IADD3.X R5, R3, UR6, RZ, P6, !PT ;  /* 0x0000000603057c10 */ /* 0x000fe4000b7fe4ff */
[----:B------:R-:W-:Y:S02]  /*130c0*/  IADD3 R10, P6, R4, UR9, RZ ;  /* 0x00000009040a7c10 */ /* 0x000fe4000ffde0ff */
[----:B------:R-:W-:Y:S02]  /*130d0*/  F2FP.BF16.F32.PACK_AB R152, RZ, R152 ;  /* 0x00000098ff98723e */ /* 0x000fe400000010ff */
[----:B------:R-:W-:Y:S02]  /*130e0*/  F2FP.BF16.F32.PACK_AB R153, RZ, R153 ;  /* 0x00000099ff99723e */ /* 0x000fe400000010ff */
[----:B------:R-:W-:Y:S02]  /*130f0*/  F2FP.BF16.F32.PACK_AB R154, RZ, R154 ;  /* 0x0000009aff9a723e */ /* 0x000fe400000010ff */
[----:B------:R-:W-:Y:S01]  /*13100*/  IADD3.X R11, R5, UR8, RZ, P6, !PT ;  /* 0x00000008050b7c10 */ /* 0x000fe2000b7fe4ff */
[----:B------:R-:W-:Y:S01]  /*13110*/  FMUL R6, R156, UR11 ;  /* 0x0000000b9c067c20 */ /* 0x000fe20008400000 */
[----:B------:R-:W-:Y:S01]  /*13120*/  F2FP.BF16.F32.PACK_AB R155, RZ, R155 ;  /* 0x0000009bff9b723e */ /* 0x000fe200000010ff */
[----:B------:R-:W-:Y:S01]  /*13130*/  @P5 STG.E.U16 desc[UR20][R4.64], R152 ;  /* 0x0000009804005986 */ /* 0x000fe2000c101514 */
[----:B------:R-:W-:-:S03]  /*13140*/  FMUL R7, R157, UR11 ;  /* 0x0000000b9d077c20 */ /* 0x000fc60008400000 */
[----:B------:R-:W-:Y:S01]  /*13150*/  @P4 STG.E.U16 desc[UR20][R4.64+0x2], R153 ;  /* 0x0000029904004986 */ /* 0x000fe2000c101514 */
[----:B------:R-:W-:-:S03]  /*13160*/  ISETP.GT.AND P4, PT, R0, 0x9, P1 ;  /* 0x000000090000780c */ /* 0x000fc60000f84270 */
[----:B------:R-:W-:Y:S01]  /*13170*/  @P3 STG.E.U16 desc[UR20][R10.64], R154 ;  /* 0x0000009a0a003986 */ /* 0x000fe2000c101514 */
[C---:B------:R-:W-:Y:S01]  /*13180*/  ISETP.GT.AND P3, PT, R0.reuse, 0x8, P1 ;  /* 0x000000080000780c */ /* 0x040fe20000f64270 */
[----:B------:R-:W-:Y:S01]  /*13190*/  IMAD.U32 R9, RZ, RZ, UR9 ;  /* 0x00000009ff097e24 */ /* 0x000fe2000f8e00ff */
[----:B------:R-:W-:Y:S01]  /*131a0*/  F2FP.BF16.F32.PACK_AB R6, RZ, R6 ;  /* 0x00000006ff06723e */ /* 0x000fe200000010ff */
[----:B------:R1:W-:Y:S01]  /*131b0*/  @P2 STG.E.U16 desc[UR20][R10.64+0x2], R155 ;  /* 0x0000029b0a002986 */ /* 0x0003e2000c101514 */
[----:B------:R-:W-:Y:S01]  /*131c0*/  ISETP.GT.AND P2, PT, R0, 0x8, P0 ;  /* 0x000000080000780c */ /* 0x000fe20000744270 */
[----:B------:R-:W-:Y:S01]  /*131d0*/  FMUL R8, R158, UR11 ;  /* 0x0000000b9e087c20 */ /* 0x000fe20008400000 */
[----:B------:R-:W-:-:S04]  /*131e0*/  F2FP.BF16.F32.PACK_AB R7, RZ, R7 ;  /* 0x00000007ff07723e */ /* 0x000fc800000010ff */
[----:B------:R-:W-:Y:S02]  /*131f0*/  F2FP.BF16.F32.PACK_AB R8, RZ, R8 ;  /* 0x00000008ff08723e */ /* 0x000fe400000010ff */
[----:B-1----:R-:W-:Y:S01]  /*13200*/  PRMT R10, R6, 0x7610, R10 ;  /* 0x00007610060a7816 */ /* 0x002fe2000000000a */
[----:B------:R-:W-:Y:S01]  /*13210*/  IMAD.U32 R11, RZ, RZ, UR8 ;  /* 0x00000008ff0b7e24 */ /* 0x000fe2000f8e00ff */
[----:B------:R-:W-:Y:S02]  /*13220*/  IADD3 R6, P5, P6, R9, UR10, R2 ;  /* 0x0000000a09067c10 */ /* 0x000fe4000febe002 */
[----:B------:R-:W-:Y:S02]  /*13230*/  PRMT R9, R7, 0x7610, R9 ;  /* 0x0000761007097816 */ /* 0x000fe40000000009 */
[----:B------:R-:W-:Y:S01]  /*13240*/  IADD3.X R7, R11, UR6, R3, P5, P6 ;  /* 0x000000060b077c10 */ /* 0x000fe2000afec403 */
[----:B------:R-:W-:Y:S01]  /*13250*/  @P3 STG.E.U16 desc[UR20][R4.64+0x10], R10 ;  /* 0x0000100a04003986 */ /* 0x000fe2000c101514 */
[----:B------:R-:W-:-:S03]  /*13260*/  ISETP.GT.AND P3, PT, R0, 0x9, P0 ;  /* 0x000000090000780c */ /* 0x000fc60000764270 */
[----:B------:R-:W-:Y:S01]  /*13270*/  @P4 STG.E.U16 desc[UR20][R4.64+0x12], R9 ;  /* 0x0000120904004986 */ /* 0x000fe2000c101514 */
[C---:B------:R-:W-:Y:S01]  /*13280*/  ISETP.GT.AND P4, PT, R0.reuse, 0x10, P1 ;  /* 0x000000100000780c */ /* 0x040fe20000f84270 */
[----:B------:R-:W-:Y:S01]  /*13290*/  FMUL R159, R159, UR11 ;  /* 0x0000000b9f9f7c20 */ /* 0x000fe20008400000 */
[C---:B------:R-:W-:Y:S01]  /*132a0*/  ISETP.GT.AND P5, PT, R0.reuse, 0x11, P1 ;  /* 0x000000110000780c */ /* 0x040fe20000fa4270 */
[----:B------:R-:W-:Y:S01]  /*132b0*/  @P2 STG.E.U16 desc[UR20][R6.64+0x10], R8 ;  /* 0x0000100806002986 */ /* 0x000fe2000c101514 */
[----:B------:R-:W-:Y:S01]  /*132c0*/  ISETP.GT.AND P2, PT, R0, 0x10, P0 ;  /* 0x000000100000780c */ /* 0x000fe20000744270 */
[----:B------:R-:W-:Y:S01]  /*132d0*/  FMUL R160, R160, UR11 ;  /* 0x0000000ba0a07c20 */ /* 0x000fe20008400000 */
[----:B------:R-:W-:Y:S01]  /*132e0*/  FMUL R161, R161, UR11 ;  /* 0x0000000ba1a17c20 */ /* 0x000fe20008400000 */
[----:B------:R-:W-:Y:S01]  /*132f0*/  FMUL R162, R162, UR11 ;  /* 0x0000000ba2a27c20 */ /* 0x000fe20008400000 */
[----:B------:R-:W-:Y:S02]  /*13300*/  F2FP.BF16.F32.PACK_AB R159, RZ, R159 ;  /* 0x0000009fff9f723e */ /* 0x000fe400000010ff */
[----:B------:R-:W-:-:S02]  /*13310*/  F2FP.BF16.F32.PACK_AB R160, RZ, R160 ;  /* 0x000000a0ffa0723e */ /* 0x000fc400000010ff */
[----:B------:R-:W-:Y:S02]  /*13320*/  F2FP.BF16.F32.PACK_AB R161, RZ, R161 ;  /* 0x000000a1ffa1723e */ /* 0x000fe400000010ff */
[----:B------:R-:W-:Y:S01]  /*13330*/  F2FP.BF16.F32.PACK_AB R162, RZ, R162 ;  /* 0x000000a2ffa2723e */ /* 0x000fe200000010ff */
[----:B------:R-:W-:Y:S01]  /*13340*/  @P3 STG.E.U16 desc[UR20][R6.64+0x12], R159 ;  /* 0x0000129f06003986 */ /* 0x000fe2000c101514 */
[----:B------:R-:W-:-:S03]  /*13350*/  ISETP.GT.AND P3, PT, R0, 0x11, P0 ;  /* 0x000000110000780c */ /* 0x000fc60000764270 */
[----:B------:R-:W-:Y:S01]  /*13360*/  @P4 STG.E.U16 desc[UR20][R4.64+0x20], R160 ;  /* 0x000020a004004986 */ /* 0x000fe2000c101514 */
[C---:B------:R-:W-:Y:S01]  /*13370*/  ISETP.GT.AND P4, PT, R0.reuse, 0x18, P1 ;  /* 0x000000180000780c */ /* 0x040fe20000f84270 */
[----:B------:R-:W-:Y:S02]  /*13380*/  FMUL R163, R163, UR11 ;  /* 0x0000000ba3a37c20 */ /* 0x000fe40008400000 */
[----:B------:R-:W-:Y:S01]  /*13390*/  @P5 STG.E.U16 desc[UR20][R4.64+0x22], R161 ;  /* 0x000022a104005986 */ /* 0x000fe2000c101514 */
[----:B------:R-:W-:Y:S01]  /*133a0*/  ISETP.GT.AND P5, PT, R0, 0x19, P1 ;  /* 0x000000190000780c */ /* 0x000fe20000fa4270 */
[----:B------:R-:W-:Y:S02]  /*133b0*/  FMUL R164, R164, UR11 ;  /* 0x0000000ba4a47c20 */ /* 0x000fe40008400000 */
[----:B------:R-:W-:Y:S01]  /*133c0*/  @P2 STG.E.U16 desc[UR20][R6.64+0x20], R162 ;  /* 0x000020a206002986 */ /* 0x000fe2000c101514 */
[----:B------:R-:W-:Y:S01]  /*133d0*/  ISETP.GT.AND P2, PT, R0, 0x18, P0 ;  /* 0x000000180000780c */ /* 0x000fe20000744270 */
[----:B------:R-:W-:Y:S01]  /*133e0*/  FMUL R165, R165, UR11 ;  /* 0x0000000ba5a57c20 */ /* 0x000fe20008400000 */
[----:B------:R-:W-:Y:S01]  /*133f0*/  FMUL R166, R166, UR11 ;  /* 0x0000000ba6a67c20 */ /* 0x000fe20008400000 */
[----:B------:R-:W-:-:S02]  /*13400*/  F2FP.BF16.F32.PACK_AB R163, RZ, R163 ;  /* 0x000000a3ffa3723e */ /* 0x000fc400000010ff */
[----:B------:R-:W-:Y:S02]  /*13410*/  F2FP.BF16.F32.PACK_AB R164, RZ, R164 ;  /* 0x000000a4ffa4723e */ /* 0x000fe400000010ff */
        /* <DEDUP_REMOVED lines=181> */
[C---:B------:R-:W-:Y:S02]  /*13f70*/  ISETP.GT.AND P4, PT, R0.reuse, 0x71, P0 ;  /* 0x000000710000780c */ /* 0x040fe40000784270 */
[----:B------:R-:W-:Y:S01]  /*13f80*/  ISETP.GT.AND P1, PT, R0, 0x79, P1 ;  /* 0x000000790000780c */ /* 0x000fe20000f24270 */
[----:B------:R-:W-:Y:S01]  /*13f90*/  @P5 STG.E.U16 desc[UR20][R4.64+0xe2], R209 ;  /* 0x0000e2d104005986 */ /* 0x000fe2000c101514 */
[----:B------:R-:W-:-:S03]  /*13fa0*/  FMUL R211, R211, UR11 ;  /* 0x0000000bd3d37c20 */ /* 0x000fc60008400000 */
[----:B------:R-:W-:Y:S01]  /*13fb0*/  @P2 STG.E.U16 desc[UR20][R6.64+0xe0], R210 ;  /* 0x0000e0d206002986 */ /* 0x000fe2000c101514 */
[----:B------:R-:W-:Y:S01]  /*13fc0*/  ISETP.GT.AND P2, PT, R0, 0x78, P0 ;  /* 0x000000780000780c */ /* 0x000fe20000744270 */
[----:B------:R-:W-:Y:S01]  /*13fd0*/  FMUL R212, R212, UR11 ;  /* 0x0000000bd4d47c20 */ /* 0x000fe20008400000 */
[----:B------:R-:W-:Y:S01]  /*13fe0*/  FMUL R213, R213, UR11 ;  /* 0x0000000bd5d57c20 */ /* 0x000fe20008400000 */
[----:B------:R-:W-:Y:S02]  /*13ff0*/  F2FP.BF16.F32.PACK_AB R211, RZ, R211 ;  /* 0x000000d3ffd3723e */ /* 0x000fe400000010ff */
[----:B------:R-:W-:Y:S01]  /*14000*/  ISETP.GT.AND P0, PT, R0, 0x79, P0 ;  /* 0x000000790000780c */ /* 0x000fe20000704270 */
[----:B------:R-:W-:Y:S01]  /*14010*/  FMUL R214, R214, UR11 ;  /* 0x0000000bd6d67c20 */ /* 0x000fe20008400000 */
[----:B------:R-:W-:Y:S02]  /*14020*/  F2FP.BF16.F32.PACK_AB R212, RZ, R212 ;  /* 0x000000d4ffd4723e */ /* 0x000fe400000010ff */
[----:B------:R-:W-:Y:S01]  /*14030*/  F2FP.BF16.F32.PACK_AB R213, RZ, R213 ;  /* 0x000000d5ffd5723e */ /* 0x000fe200000010ff */
[----:B------:R-:W-:Y:S01]  /*14040*/  @P4 STG.E.U16 desc[UR20][R6.64+0xe2], R211 ;  /* 0x0000e2d306004986 */ /* 0x000fe2000c101514 */
[----:B------:R-:W-:Y:S01]  /*14050*/  F2FP.BF16.F32.PACK_AB R214, RZ, R214 ;  /* 0x000000d6ffd6723e */ /* 0x000fe200000010ff */
[----:B------:R-:W-:-:S02]  /*14060*/  USHF.L.U32 UR7, UR14, 0x8, URZ ;  /* 0x000000080e077899 */ /* 0x000fc4000800063f */
[----:B------:R-:W-:Y:S04]  /*14070*/  @P3 STG.E.U16 desc[UR20][R4.64+0xf0], R212 ;  /* 0x0000f0d404003986 */ /* 0x000fe8000c101514 */
[----:B------:R1:W-:Y:S01]  /*14080*/  @P1 STG.E.U16 desc[UR20][R4.64+0xf2], R213 ;  /* 0x0000f2d504001986 */ /* 0x0003e2000c101514 */
[----:B------:R-:W-:Y:S01]  /*14090*/  FMUL R215, R215, UR11 ;  /* 0x0000000bd7d77c20 */ /* 0x000fe20008400000 */
[----:B------:R-:W-:Y:S01]  /*140a0*/  USHF.L.U64.HI UR6, UR14, 0x8, UR15 ;  /* 0x000000080e067899 */ /* 0x000fe2000801020f */
[----:B-1----:R-:W-:Y:S01]  /*140b0*/  @P2 IMAD.MOV.U32 R4, RZ, RZ, R6 ;  /* 0x000000ffff042224 */ /* 0x002fe200078e0006 */
[----:B------:R-:W-:-:S05]  /*140c0*/  @P2 MOV R5, R7 ;  /* 0x0000000700052202 */ /* 0x000fca0000000f00 */
[----:B------:R1:W-:Y:S01]  /*140d0*/  @P2 STG.E.U16 desc[UR20][R4.64+0xf0], R214 ;  /* 0x0000f0d604002986 */ /* 0x0003e2000c101514 */
[----:B------:R-:W-:Y:S01]  /*140e0*/  F2FP.BF16.F32.PACK_AB R215, RZ, R215 ;  /* 0x000000d7ffd7723e */ /* 0x000fe200000010ff */
[----:B------:R-:W-:Y:S01]  /*140f0*/  IMAD.U32 R9, RZ, RZ, UR6 ;  /* 0x00000006ff097e24 */ /* 0x000fe2000f8e00ff */
[C---:B------:R-:W-:Y:S02]  /*14100*/  ISETP.GT.AND P3, PT, R14.reuse, 0x80, PT ;  /* 0x000000800e00780c */ /* 0x040fe40003f64270 */
[----:B------:R-:W-:Y:S01]  /*14110*/  ISETP.GT.AND P1, PT, R14, 0x88, PT ;  /* 0x000000880e00780c */ /* 0x000fe20003f24270 */
[----:B-1----:R-:W-:Y:S02]  /*14120*/  @P0 IMAD.MOV.U32 R5, RZ, RZ, R7 ;  /* 0x000000ffff050224 */ /* 0x002fe400078e0007 */
[----:B------:R-:W-:Y:S02]  /*14130*/  IMAD.U32 R7, RZ, RZ, UR7 ;  /* 0x00000007ff077e24 */ /* 0x000fe4000f8e00ff */
[----:B------:R-:W-:-:S03]  /*14140*/  @P0 IMAD.MOV.U32 R4, RZ, RZ, R6 ;  /* 0x000000ffff040224 */ /* 0x000fc600078e0006 */
[----:B------:R-:W-:Y:S02]  /*14150*/  IADD3 R6, P5, P6, R2, UR9, R7 ;  /* 0x0000000902067c10 */ /* 0x000fe4000febe007 */
[----:B------:R1:W-:Y:S01]  /*14160*/  @P0 STG.E.U16 desc[UR20][R4.64+0xf2], R215 ;  /* 0x0000f2d704000986 */ /* 0x0003e2000c101514 */
[C---:B------:R-:W-:Y:S02]  /*14170*/  ISETP.GT.AND P0, PT, R0.reuse, RZ, P3 ;  /* 0x000000ff0000720c */ /* 0x040fe40001f04270 */
[----:B------:R-:W-:Y:S02]  /*14180*/  ISETP.GT.AND P2, PT, R0, 0x1, P3 ;  /* 0x000000010000780c */ /* 0x000fe40001f44270 */
[----:B------:R-:W-:Y:S01]  /*14190*/  IADD3.X R7, R3, UR8, R9, P5, P6 ;  /* 0x0000000803077c10 */ /* 0x000fe2000afec409 */
[----:B------:R-:W-:Y:S01]  /*141a0*/  FMUL R88, R88, UR11 ;  /* 0x0000000b58587c20 */ /* 0x000fe20008400000 */
[----:B------:R-:W-:Y:S01]  /*141b0*/  ISETP.GT.AND P5, PT, R0, RZ, P1 ;  /* 0x000000ff0000720c */ /* 0x000fe20000fa4270 */
[----:B------:R-:W-:Y:S01]  /*141c0*/  FMUL R89, R89, UR11 ;  /* 0x0000000b59597c20 */ /* 0x000fe20008400000 */
[----:B-1----:R-:W-:Y:S01]  /*141d0*/  IADD3 R4, P4, R2, UR7, RZ ;  /* 0x0000000702047c10 */ /* 0x002fe2000ff9e0ff */
[----:B------:R-:W-:-:S03]  /*141e0*/  FMUL R90, R90, UR11 ;  /* 0x0000000b5a5a7c20 */ /* 0x000fc60008400000 */
[----:B------:R-:W-:Y:S02]  /*141f0*/  IADD3.X R5, R3, UR6, RZ, P4, !PT ;  /* 0x0000000603057c10 */ /* 0x000fe4000a7fe4ff */
[----:B------:R-:W-:Y:S02]  /*14200*/  IADD3 R8, P4, R4, UR9, RZ ;  /* 0x0000000904087c10 */ /* 0x000fe4000ff9e0ff */
[----:B------:R-:W-:Y:S02]  /*14210*/  F2FP.BF16.F32.PACK_AB R88, RZ, R88 ;  /* 0x00000058ff58723e */ /* 0x000fe400000010ff */
[----:B------:R-:W-:Y:S02]  /*14220*/  F2FP.BF16.F32.PACK_AB R89, RZ, R89 ;  /* 0x00000059ff59723e */ /* 0x000fe400000010ff */
[----:B------:R-:W-:Y:S02]  /*14230*/  F2FP.BF16.F32.PACK_AB R90, RZ, R90 ;  /* 0x0000005aff5a723e */ /* 0x000fe400000010ff */
[----:B------:R-:W-:Y:S01]  /*14240*/  IADD3.X R9, R5, UR8, RZ, P4, !PT ;  /* 0x0000000805097c10 */ /* 0x000fe2000a7fe4ff */
[----:B------:R-:W-:Y:S01]  /*14250*/  @P0 STG.E.U16 desc[UR20][R4.64], R88 ;  /* 0x0000005804000986 */ /* 0x000fe2000c101514 */
[----:B------:R-:W-:-:S02]  /*14260*/  ISETP.GT.AND P0, PT, R0, 0x1, P1 ;  /* 0x000000010000780c */ /* 0x000fc40000f04270 */
[C---:B------:R-:W-:Y:S01]  /*14270*/  ISETP.GT.AND P4, PT, R0.reuse, 0x9, P3 ;  /* 0x000000090000780c */ /* 0x040fe20001f84270 */
[----:B------:R-:W-:Y:S01]  /*14280*/  @P2 STG.E.U16 desc[UR20][R4.64+0x2], R89 ;  /* 0x0000025904002986 */ /* 0x000fe2000c101514 */
[C---:B------:R-:W-:Y:S01]  /*14290*/  ISETP.GT.AND P2, PT, R0.reuse, 0x8, P3 ;  /* 0x000000080000780c */ /* 0x040fe20001f44270 */
[----:B------:R-:W-:Y:S02]  /*142a0*/  FMUL R91, R91, UR11 ;  /* 0x0000000b5b5b7c20 */ /* 0x000fe40008400000 */
[----:B------:R-:W-:Y:S01]  /*142b0*/  @P5 STG.E.U16 desc[UR20][R8.64], R90 ;  /* 0x0000005a08005986 */ /* 0x000fe2000c101514 */
[----:B------:R-:W-:Y:S01]  /*142c0*/  ISETP.GT.AND P5, PT, R0, 0x8, P1 ;  /* 0x000000080000780c */ /* 0x000fe20000fa4270 */
[----:B------:R-:W-:Y:S01]  /*142d0*/  FMUL R92, R92, UR11 ;  /* 0x0000000b5c5c7c20 */ /* 0x000fe20008400000 */
[----:B------:R-:W-:Y:S01]  /*142e0*/  FMUL R93, R93, UR11 ;  /* 0x0000000b5d5d7c20 */ /* 0x000fe20008400000 */
[----:B------:R-:W-:Y:S01]  /*142f0*/  FMUL R94, R94, UR11 ;  /* 0x0000000b5e5e7c20 */ /* 0x000fe20008400000 */
[----:B------:R-:W-:-:S02]  /*14300*/  F2FP.BF16.F32.PACK_AB R91, RZ, R91 ;  /* 0x0000005bff5b723e */ /* 0x000fc400000010ff */
[----:B------:R-:W-:Y:S02]  /*14310*/  F2FP.BF16.F32.PACK_AB R92, RZ, R92 ;  /* 0x0000005cff5c723e */ /* 0x000fe400000010ff */
[----:B------:R-:W-:Y:S02]  /*14320*/  F2FP.BF16.F32.PACK_AB R93, RZ, R93 ;  /* 0x0000005dff5d723e */ /* 0x000fe400000010ff */
[----:B------:R-:W-:Y:S01]  /*14330*/  F2FP.BF16.F32.PACK_AB R94, RZ, R94 ;  /* 0x0000005eff5e723e */ /* 0x000fe200000010ff */
[----:B------:R1:W-:Y:S01]  /*14340*/  @P0 STG.E.U16 desc[UR20][R8.64+0x2], R91 ;  /* 0x0000025b08000986 */ /* 0x0003e2000c101514 */
[----:B------:R-:W-:-:S03]  /*14350*/  ISETP.GT.AND P0, PT, R0, 0x9, P1 ;  /* 0x000000090000780c */ /* 0x000fc60000f04270 */
[----:B------:R-:W-:Y:S01]  /*14360*/  @P2 STG.E.U16 desc[UR20][R4.64+0x10], R92 ;  /* 0x0000105c04002986 */ /* 0x000fe2000c101514 */
[----:B------:R-:W-:-:S03]  /*14370*/  ISETP.GT.AND P2, PT, R0, 0x10, P3 ;  /* 0x000000100000780c */ /* 0x000fc60001f44270 */
        /* <DEDUP_REMOVED lines=140> */
[----:B------:R-:W-:Y:S04]  /*14c40*/  @P0 STG.E.U16 desc[UR20][R6.64+0x92], R127 ;  /* 0x0000927f06000986 */ /* 0x000fe8000c101514 */
[----:B------:R-:W-:Y:S01]  /*14c50*/  @P2 STG.E.U16 desc[UR20][R4.64+0xa0], R128 ;  /* 0x0000a08004002986 */ /* 0x000fe2000c101514 */
[----:B------:R-:W-:-:S03]  /*14c60*/  ISETP.GT.AND P2, PT, R0, 0x51, P1 ;  /* 0x000000510000780c */ /* 0x000fc60000f44270 */
[----:B------:R-:W-:Y:S01]  /*14c70*/  @P4 STG.E.U16 desc[UR20][R4.64+0xa2], R129 ;  /* 0x0000a28104004986 */ /* 0x000fe2000c101514 */
[----:B------:R-:W-:-:S03]  /*14c80*/  FMUL R131, R131, UR11 ;  /* 0x0000000b83837c20 */ /* 0x000fc60008400000 */
[----:B------:R-:W-:Y:S01]  /*14c90*/  @P5 STG.E.U16 desc[UR20][R6.64+0xa0], R130 ;  /* 0x0000a08206005986 */ /* 0x000fe2000c101514 */
[----:B------:R-:W-:Y:S01]  /*14ca0*/  ISETP.GT.AND P5, PT, R0, 0x59, P3 ;  /* 0x000000590000780c */ /* 0x000fe20001fa4270 */
[----:B------:R-:W-:Y:S01]  /*14cb0*/  FMUL R133, R133, UR11 ;  /* 0x0000000b85857c20 */ /* 0x000fe20008400000 */
[----:B------:R-:W-:-:S04]  /*14cc0*/  F2FP.BF16.F32.PACK_AB R131, RZ, R131 ;  /* 0x00000083ff83723e */ /* 0x000fc800000010ff */
[----:B------:R-:W-:Y:S01]  /*14cd0*/  F2FP.BF16.F32.PACK_AB R133, RZ, R133 ;  /* 0x00000085ff85723e */ /* 0x000fe200000010ff */
[----:B------:R-:W-:Y:S01]  /*14ce0*/  @P2 STG.E.U16 desc[UR20][R6.64+0xa2], R131 ;  /* 0x0000a28306002986 */ /* 0x000fe2000c101514 */
[C---:B------:R-:W-:Y:S02]  /*14cf0*/  ISETP.GT.AND P4, PT, R0.reuse, 0x58, P3 ;  /* 0x000000580000780c */ /* 0x040fe40001f84270 */
[----:B------:R-:W-:Y:S01]  /*14d00*/  ISETP.GT.AND P0, PT, R0, 0x58, P1 ;  /* 0x000000580000780c */ /* 0x000fe20000f04270 */
[----:B------:R-:W-:Y:S01]  /*14d10*/  FMUL R132, R132, UR11 ;  /* 0x0000000b84847c20 */ /* 0x000fe20008400000 */
[C---:B------:R-:W-:Y:S01]  /*14d20*/  ISETP.GT.AND P2, PT, R0.reuse, 0x59, P1 ;  /* 0x000000590000780c */ /* 0x040fe20000f44270 */
[----:B------:R-:W-:Y:S01]  /*14d30*/  @P5 STG.E.U16 desc[UR20][R4.64+0xb2], R133 ;  /* 0x0000b28504005986 */ /* 0x000fe2000c101514 */
[----:B------:R-:W-:Y:S01]  /*14d40*/  ISETP.GT.AND P5, PT, R0, 0x60, P3 ;  /* 0x000000600000780c */ /* 0x000fe20001fa4270 */
[----:B------:R-:W-:Y:S01]  /*14d50*/  FMUL R134, R134, UR11 ;  /* 0x0000000b86867c20 */ /* 0x000fe20008400000 */
        /* <DEDUP_REMOVED lines=8> */
[----:B------:R-:W-:Y:S01]  /*14de0*/  @P4 STG.E.U16 desc[UR20][R4.64+0xb0], R132 ;  /* 0x0000b08404004986 */ /* 0x000fe2000c101514 */
[----:B------:R-:W-:-:S03]  /*14df0*/  F2FP.BF16.F32.PACK_AB R137, RZ, R137 ;  /* 0x00000089ff89723e */ /* 0x000fc600000010ff */
[----:B------:R-:W-:Y:S01]  /*14e00*/  @P0 STG.E.U16 desc[UR20][R6.64+0xb0], R134 ;  /* 0x0000b08606000986 */ /* 0x000fe2000c101514 */
[----:B------:R-:W-:-:S03]  /*14e10*/  ISETP.GT.AND P4, PT, R0, 0x60, P1 ;  /* 0x000000600000780c */ /* 0x000fc60000f84270 */
[----:B------:R-:W-:Y:S01]  /*14e20*/  @P2 STG.E.U16 desc[UR20][R6.64+0xb2], R135 ;  /* 0x0000b28706002986 */ /* 0x000fe2000c101514 */
[----:B------:R-:W-:-:S03]  /*14e30*/  FMUL R138, R138, UR11 ;  /* 0x0000000b8a8a7c20 */ /* 0x000fc60008400000 */
[----:B------:R-:W-:Y:S01]  /*14e40*/  @P5 STG.E.U16 desc[UR20][R4.64+0xc0], R136 ;  /* 0x0000c08804005986 */ /* 0x000fe2000c101514 */
[----:B------:R-:W-:-:S03]  /*14e50*/  ISETP.GT.AND P5, PT, R0, 0x61, P1 ;  /* 0x000000610000780c */ /* 0x000fc60000fa4270 */
[----:B------:R-:W-:Y:S01]  /*14e60*/  @P6 STG.E.U16 desc[UR20][R4.64+0xc2], R137 ;  /* 0x0000c28904006986 */ /* 0x000fe2000c101514 */
[----:B------:R-:W-:Y:S01]  /*14e70*/  ISETP.GT.AND P6, PT, R0, 0x68, P3 ;  /* 0x000000680000780c */ /* 0x000fe20001fc4270 */
[----:B------:R-:W-:Y:S01]  /*14e80*/  FMUL R139, R139, UR11 ;  /* 0x0000000b8b8b7c20 */ /* 0x000fe20008400000 */
[----:B------:R-:W-:Y:S01]  /*14e90*/  FMUL R140, R140, UR11 ;  /* 0x0000000b8c8c7c20 */ /* 0x000fe20008400000 */
[----:B------:R-:W-:-:S03]  /*14ea0*/  F2FP.BF16.F32.PACK_AB R138, RZ, R138 ;  /* 0x0000008aff8a723e */ /* 0x000fc600000010ff */
        /* <DEDUP_REMOVED lines=11> */
[----:B------:R-:W-:-:S03]  /*14f60*/  F2FP.BF16.F32.PACK_AB R141, RZ, R141 ;  /* 0x0000008dff8d723e */ /* 0x000fc600000010ff */
[----:B------:R-:W-:Y:S02]  /*14f70*/  F2FP.BF16.F32.PACK_AB R142, RZ, R142 ;  /* 0x0000008eff8e723e */ /* 0x000fe400000010ff */
[----:B------:R-:W-:Y:S01]  /*14f80*/  F2FP.BF16.F32.PACK_AB R143, RZ, R143 ;  /* 0x0000008fff8f723e */ /* 0x000fe200000010ff */
[----:B------:R-:W-:Y:S04]  /*14f90*/  @P4 STG.E.U16 desc[UR20][R4.64+0xd2], R141 ;  /* 0x0000d28d04004986 */ /* 0x000fe8000c101514 */
[----:B------:R-:W-:Y:S01]  /*14fa0*/  @P5 STG.E.U16 desc[UR20][R6.64+0xd0], R142 ;  /* 0x0000d08e06005986 */ /* 0x000fe2000c101514 */
[----:B------:R-:W-:-:S03]  /*14fb0*/  ISETP.GT.AND P5, PT, R0, 0x70, P3 ;  /* 0x000000700000780c */ /* 0x000fc60001fa4270 */
[----:B------:R-:W-:Y:S01]  /*14fc0*/  @P6 STG.E.U16 desc[UR20][R6.64+0xd2], R143 ;  /* 0x0000d28f06006986 */ /* 0x000fe2000c101514 */
[----:B------:R-:W-:Y:S01]  /*14fd0*/  ISETP.GT.AND P6, PT, R0, 0x71, P3 ;  /* 0x000000710000780c */ /* 0x000fe20001fc4270 */
[----:B------:R-:W-:Y:S01]  /*14fe0*/  FMUL R144, R144, UR11 ;  /* 0x0000000b90907c20 */ /* 0x000fe20008400000 */
[----:B------:R-:W-:Y:S01]  /*14ff0*/  FMUL R145, R145, UR11 ;  /* 0x0000000b91917c20 */ /* 0x000fe20008400000 */
[----:B------:R-:W-:-:S03]  /*15000*/  ISETP.GT.AND P4, PT, R0, 0x70, P1 ;  /* 0x000000700000780c */ /* 0x000fc60000f84270 */
[----:B------:R-:W-:Y:S02]  /*15010*/  F2FP.BF16.F32.PACK_AB R144, RZ, R144 ;  /* 0x00000090ff90723e */ /* 0x000fe400000010ff */
[----:B------:R-:W-:Y:S01]  /*15020*/  F2FP.BF16.F32.PACK_AB R145, RZ, R145 ;  /* 0x00000091ff91723e */ /* 0x000fe200000010ff */
[----:B------:R-:W-:Y:S02]  /*15030*/  FMUL R146, R146, UR11 ;  /* 0x0000000b92927c20 */ /* 0x000fe40008400000 */
[----:B------:R-:W-:Y:S01]  /*15040*/  @P5 STG.E.U16 desc[UR20][R4.64+0xe0], R144 ;  /* 0x0000e09004005986 */ /* 0x000fe2000c101514 */
[----:B------:R-:W-:-:S03]  /*15050*/  ISETP.GT.AND P5, PT, R0, 0x71, P1 ;  /* 0x000000710000780c */ /* 0x000fc60000fa4270 */
[----:B------:R-:W-:Y:S01]  /*15060*/  @P6 STG.E.U16 desc[UR20][R4.64+0xe2], R145 ;  /* 0x0000e29104006986 */ /* 0x000fe2000c101514 */
[C---:B------:R-:W-:Y:S02]  /*15070*/  ISETP.GT.AND P6, PT, R0.reuse, 0x78, P3 ;  /* 0x000000780000780c */ /* 0x040fe40001fc4270 */
[----:B------:R-:W-:Y:S01]  /*15080*/  ISETP.GT.AND P3, PT, R0, 0x79, P3 ;  /* 0x000000790000780c */ /* 0x000fe20001f64270 */
[----:B------:R-:W-:Y:S01]  /*15090*/  FMUL R147, R147, UR11 ;  /* 0x0000000b93937c20 */ /* 0x000fe20008400000 */
[----:B------:R-:W-:Y:S01]  /*150a0*/  F2FP.BF16.F32.PACK_AB R146, RZ, R146 ;  /* 0x00000092ff92723e */ /* 0x000fe200000010ff */
[----:B------:R-:W-:Y:S01]  /*150b0*/  FMUL R149, R149, UR11 ;  /* 0x0000000b95957c20 */ /* 0x000fe20008400000 */
[----:B------:R-:W-:Y:S02]  /*150c0*/  FMUL R148, R148, UR11 ;  /* 0x0000000b94947c20 */ /* 0x000fe40008400000 */
[----:B------:R-:W-:Y:S01]  /*150d0*/  F2FP.BF16.F32.PACK_AB R147, RZ, R147 ;  /* 0x00000093ff93723e */ /* 0x000fe200000010ff */
[----:B------:R-:W-:Y:S01]  /*150e0*/  @P4 STG.E.U16 desc[UR20][R6.64+0xe0], R146 ;  /* 0x0000e09206004986 */ /* 0x000fe2000c101514 */
[----:B------:R-:W-:-:S02]  /*150f0*/  ISETP.GT.AND P4, PT, R0, 0x78, P1 ;  /* 0x000000780000780c */ /* 0x000fc40000f84270 */
[----:B------:R-:W-:Y:S02]  /*15100*/  F2FP.BF16.F32.PACK_AB R149, RZ, R149 ;  /* 0x00000095ff95723e */ /* 0x000fe400000010ff */
[----:B------:R-:W-:Y:S01]  /*15110*/  ISETP.GT.AND P2, PT, R14, 0xc0, PT ;  /* 0x000000c00e00780c */ /* 0x000fe20003f44270 */
[----:B------:R-:W-:Y:S01]  /*15120*/  @P5 STG.E.U16 desc[UR20][R6.64+0xe2], R147 ;  /* 0x0000e29306005986 */ /* 0x000fe2000c101514 */
[----:B-1----:R-:W-:Y:S02]  /*15130*/  MOV R9, UR14 ;  /* 0x0000000e00097c02 */ /* 0x002fe40008000f00 */
[----:B------:R-:W-:Y:S01]  /*15140*/  ISETP.GT.AND P1, PT, R0, 0x79, P1 ;  /* 0x000000790000780c */ /* 0x000fe20000f24270 */
[----:B------:R-:W-:Y:S01]  /*15150*/  @P3 STG.E.U16 desc[UR20][R4.64+0xf2], R149 ;  /* 0x0000f29504003986 */ /* 0x000fe2000c101514 */
[----:B------:R-:W-:Y:S01]  /*15160*/  F2FP.BF16.F32.PACK_AB R148, RZ, R148 ;  /* 0x00000094ff94723e */ /* 0x000fe200000010ff */
[----:B------:R-:W-:Y:S01]  /*15170*/  FMUL R150, R150, UR11 ;  /* 0x0000000b96967c20 */ /* 0x000fe20008400000 */
[----:B------:R-:W-:Y:S01]  /*15180*/  ISETP.GT.AND P3, PT, R0, RZ, P2 ;  /* 0x000000ff0000720c */ /* 0x000fe20001764270 */
[----:B------:R-:W-:Y:S01]  /*15190*/  FMUL R151, R151, UR11 ;  /* 0x0000000b97977c20 */ /* 0x000fe20008400000 */
[----:B------:R-:W-:Y:S01]  /*151a0*/  UIMAD UR6, UR15, 0x180, URZ ;  /* 0x000001800f0678a4 */ /* 0x000fe2000f8e023f */
[----:B------:R-:W-:Y:S01]  /*151b0*/  FMUL R24, R24, UR11 ;  /* 0x0000000b18187c20 */ /* 0x000fe20008400000 */
[----:B------:R-:W-:Y:S01]  /*151c0*/  IMAD.WIDE.U32 R2, R9, 0x180, R2 ;  /* 0x0000018009027825 */ /* 0x000fe200078e0002 */
[----:B------:R1:W-:Y:S01]  /*151d0*/  @P6 STG.E.U16 desc[UR20][R4.64+0xf0], R148 ;  /* 0x0000f09404006986 */ /* 0x0003e2000c101514 */
[----:B------:R-:W-:-:S02]  /*151e0*/  F2FP.BF16.F32.PACK_AB R150, RZ, R150 ;  /* 0x00000096ff96723e */ /* 0x000fc400000010ff */
[----:B------:R-:W-:Y:S01]  /*151f0*/  F2FP.BF16.F32.PACK_AB R151, RZ, R151 ;  /* 0x00000097ff97723e */ /* 0x000fe200000010ff */
[----:B------:R-:W-:Y:S01]  /*15200*/  VIADD R3, R3, UR6 ;  /* 0x0000000603037c36 */ /* 0x000fe20008000000 */
[----:B------:R-:W-:Y:S02]  /*15210*/  ISETP.GT.AND P5, PT, R0, 0x1, P2 ;  /* 0x000000010000780c */ /* 0x000fe400017a4270 */
[----:B------:R-:W-:Y:S01]  /*15220*/  F2FP.BF16.F32.PACK_AB R24, RZ, R24 ;  /* 0x00000018ff18723e */ /* 0x000fe200000010ff */
[----:B------:R-:W-:Y:S01]  /*15230*/  FMUL R25, R25, UR11 ;  /* 0x0000000b19197c20 */ /* 0x000fe20008400000 */
[----:B-1----:R-:W-:Y:S02]  /*15240*/  @P4 IMAD.MOV.U32 R4, RZ, RZ, R6 ;  /* 0x000000ffff044224 */ /* 0x002fe400078e0006 */
[----:B------:R-:W-:Y:S01]  /*15250*/  @P4 IMAD.MOV.U32 R5, RZ, RZ, R7 ;  /* 0x000000ffff054224 */ /* 0x000fe200078e0007 */
[----:B------:R-:W-:-:S04]  /*15260*/  ISETP.GT.AND P0, PT, R14, 0xc8, PT ;  /* 0x000000c80e00780c */ /* 0x000fc80003f04270 */
[----:B------:R1:W-:Y:S01]  /*15270*/  @P4 STG.E.U16 desc[UR20][R4.64+0xf0], R150 ;  /* 0x0000f09604004986 */ /* 0x0003e2000c101514 */
[----:B------:R-:W-:-:S03]  /*15280*/  F2FP.BF16.F32.PACK_AB R25, RZ, R25 ;  /* 0x00000019ff19723e */ /* 0x000fc600000010ff */
[----:B------:R2:W-:Y:S04]  /*15290*/  @P1 STG.E.U16 desc[UR20][R6.64+0xf2], R151 ;  /* 0x0000f29706001986 */ /* 0x0005e8000c101514 */
[----:B------:R-:W-:Y:S01]  /*152a0*/  @P3 STG.E.U16 desc[UR20][R2.64], R24 ;  /* 0x0000001802003986 */ /* 0x000fe2000c101514 */
[----:B------:R-:W-:Y:S01]  /*152b0*/  ISETP.GT.AND P3, PT, R0, RZ, P0 ;  /* 0x000000ff0000720c */ /* 0x000fe20000764270 */
[----:B------:R-:W-:Y:S01]  /*152c0*/  FMUL R26, R26, UR11 ;  /* 0x0000000b1a1a7c20 */ /* 0x000fe20008400000 */
[----:B-1----:R-:W-:Y:S01]  /*152d0*/  IADD3 R4, P1, R2, UR9, RZ ;  /* 0x0000000902047c10 */ /* 0x002fe2000ff3e0ff */
[----:B------:R-:W-:Y:S01]  /*152e0*/  @P5 STG.E.U16 desc[UR20][R2.64+0x2], R25 ;  /* 0x0000021902005986 */ /* 0x000fe2000c101514 */
[C---:B------:R-:W-:Y:S02]  /*152f0*/  ISETP.GT.AND P6, PT, R0.reuse, 0x1, P0 ;  /* 0x000000010000780c */ /* 0x040fe400007c4270 */
[----:B------:R-:W-:Y:S01]  /*15300*/  ISETP.GT.AND P5, PT, R0, 0x8, P2 ;  /* 0x000000080000780c */ /* 0x000fe200017a4270 */
[----:B------:R-:W-:Y:S01]  /*15310*/  FMUL R27, R27, UR11 ;  /* 0x0000000b1b1b7c20 */ /* 0x000fe20008400000 */
[----:B------:R-:W-:-:S02]  /*15320*/  F2FP.BF16.F32.PACK_AB R26, RZ, R26 ;  /* 0x0000001aff1a723e */ /* 0x000fc400000010ff */
[----:B------:R-:W-:Y:S02]  /*15330*/  IADD3.X R5, R3, UR8, RZ, P1, !PT ;  /* 0x0000000803057c10 */ /* 0x000fe40008ffe4ff */
[----:B------:R-:W-:Y:S01]  /*15340*/  ISETP.GT.AND P4, PT, R0, 0x9, P2 ;  /* 0x000000090000780c */ /* 0x000fe20001784270 */
[----:B------:R-:W-:Y:S01]  /*15350*/  FMUL R28, R28, UR11 ;  /* 0x0000000b1c1c7c20 */ /* 0x000fe20008400000 */
[----:B------:R-:W-:Y:S01]  /*15360*/  FMUL R29, R29, UR11 ;  /* 0x0000000b1d1d7c20 */ /* 0x000fe20008400000 */
[----:B------:R-:W-:Y:S01]  /*15370*/  @P3 STG.E.U16 desc[UR20][R4.64], R26 ;  /* 0x0000001a04003986 */ /* 0x000fe2000c101514 */
[----:B------:R-:W-:Y:S02]  /*15380*/  F2FP.BF16.F32.PACK_AB R27, RZ, R27 ;  /* 0x0000001bff1b723e */ /* 0x000fe400000010ff */
[----:B------:R-:W-:Y:S02]  /*15390*/  ISETP.GT.AND P3, PT, R0, 0x8, P0 ;  /* 0x000000080000780c */ /* 0x000fe40000764270 */
[----:B------:R-:W-:Y:S01]  /*153a0*/  F2FP.BF16.F32.PACK_AB R28, RZ, R28 ;  /* 0x0000001cff1c723e */ /* 0x000fe200000010ff */
[----:B------:R-:W-:Y:S01]  /*153b0*/  FMUL R30, R30, UR11 ;  /* 0x0000000b1e1e7c20 */ /* 0x000fe20008400000 */
[----:B------:R-:W-:Y:S01]  /*153c0*/  F2FP.BF16.F32.PACK_AB R29, RZ, R29 ;  /* 0x0000001dff1d723e */ /* 0x000fe200000010ff */
[----:B------:R-:W-:Y:S01]  /*153d0*/  @P6 STG.E.U16 desc[UR20][R4.64+0x2], R27 ;  /* 0x0000021b04006986 */ /* 0x000fe2000c101514 */
[----:B------:R-:W-:-:S03]  /*153e0*/  ISETP.GT.AND P6, PT, R0, 0x9, P0 ;  /* 0x000000090000780c */ /* 0x000fc600007c4270 */
[----:B------:R-:W-:Y:S01]  /*153f0*/  @P5 STG.E.U16 desc[UR20][R2.64+0x10], R28 ;  /* 0x0000101c02005986 */ /* 0x000fe2000c101514 */
[C---:B------:R-:W-:Y:S01]  /*15400*/  ISETP.GT.AND P5, PT, R0.reuse, 0x10, P2 ;  /* 0x000000100000780c */ /* 0x040fe200017a4270 */
[----:B------:R-:W-:Y:S01]  /*15410*/  FMUL R31, R31, UR11 ;  /* 0x0000000b1f1f7c20 */ /* 0x000fe20008400000 */
[----:B------:R-:W-:Y:S01]  /*15420*/  F2FP.BF16.F32.PACK_AB R30, RZ, R30 ;  /* 0x0000001eff1e723e */ /* 0x000fe200000010ff */
[----:B------:R-:W-:Y:S01]  /*15430*/  @P4 STG.E.U16 desc[UR20][R2.64+0x12], R29 ;  /* 0x0000121d02004986 */ /* 0x000fe2000c101514 */
[----:B------:R-:W-:Y:S01]  /*15440*/  ISETP.GT.AND P4, PT, R0, 0x11, P2 ;  /* 0x000000110000780c */ /* 0x000fe20001784270 */
[----:B------:R-:W-:Y:S01]  /*15450*/  FMUL R32, R32, UR11 ;  /* 0x0000000b20207c20 */ /* 0x000fe20008400000 */
[----:B------:R-:W-:Y:S01]  /*15460*/  FMUL R33, R33, UR11 ;  /* 0x0000000b21217c20 */ /* 0x000fe20008400000 */
[----:B------:R-:W-:Y:S01]  /*15470*/  @P3 STG.E.U16 desc[UR20][R4.64+0x10], R30 ;  /* 0x0000101e04003986 */ /* 0x000fe2000c101514 */
[----:B------:R-:W-:Y:S02]  /*15480*/  F2FP.BF16.F32.PACK_AB R31, RZ, R31 ;  /* 0x0000001fff1f723e */ /* 0x000fe400000010ff */
[----:B------:R-:W-:-:S02]  /*15490*/  ISETP.GT.AND P3, PT, R0, 0x10, P0 ;  /* 0x000000100000780c */ /* 0x000fc40000764270 */
[----:B------:R-:W-:Y:S01]  /*154a0*/  F2FP.BF16.F32.PACK_AB R32, RZ, R32 ;  /* 0x00000020ff20723e */ /* 0x000fe200000010ff */
[----:B------:R-:W-:Y:S01]  /*154b0*/  FMUL R34, R34, UR11 ;  /* 0x0000000b22227c20 */ /* 0x000fe20008400000 */
[----:B------:R-:W-:Y:S01]  /*154c0*/  F2FP.BF16.F32.PACK_AB R33, RZ, R33 ;  /* 0x00000021ff21723e */ /* 0x000fe200000010ff */
[----:B------:R-:W-:Y:S01]  /*154d0*/  @P6 STG.E.U16 desc[UR20][R4.64+0x12], R31 ;  /* 0x0000121f04006986 */ /* 0x000fe2000c101514 */
[----:B------:R-:W-:-:S03]  /*154e0*/  ISETP.GT.AND P6, PT, R0, 0x11, P0 ;  /* 0x000000110000780c */ /* 0x000fc600007c4270 */
[----:B------:R-:W-:Y:S01]  /*154f0*/  @P5 STG.E.U16 desc[UR20][R2.64+0x20], R32 ;  /* 0x0000202002005986 */ /* 0x000fe2000c101514 */
[----:B------:R-:W-:-:S03]  /*15500*/  F2FP.BF16.F32.PACK_AB R34, RZ, R34 ;  /* 0x00000022ff22723e */ /* 0x000fc600000010ff */
[----:B------:R-:W-:Y:S01]  /*15510*/  @P4 STG.E.U16 desc[UR20][R2.64+0x22], R33 ;  /* 0x0000222102004986 */ /* 0x000fe2000c101514 */
[C---:B------:R-:W-:Y:S01]  /*15520*/  ISETP.GT.AND P4, PT, R0.reuse, 0x18, P2 ;  /* 0x000000180000780c */ /* 0x040fe20001784270 */
[----:B------:R-:W-:Y:S01]  /*15530*/  FMUL R35, R35, UR11 ;  /* 0x0000000b23237c20 */ /* 0x000fe20008400000 */
[----:B------:R-:W-:Y:S01]  /*15540*/  ISETP.GT.AND P5, PT, R0, 0x19, P2 ;  /* 0x000000190000780c */ /* 0x000fe200017a4270 */
[----:B------:R-:W-:Y:S01]  /*15550*/  FMUL R36, R36, UR11 ;  /* 0x0000000b24247c20 */ /* 0x000fe20008400000 */
[----:B------:R-:W-:Y:S01]  /*15560*/  FMUL R37, R37, UR11 ;  /* 0x0000000b25257c20 */ /* 0x000fe20008400000 */
[----:B------:R-:W-:Y:S01]  /*15570*/  @P3 STG.E.U16 desc[UR20][R4.64+0x20], R34 ;  /* 0x0000202204003986 */ /* 0x000fe2000c101514 */
[----:B------:R-:W-:Y:S02]  /*15580*/  ISETP.GT.AND P3, PT, R0, 0x18, P0 ;  /* 0x000000180000780c */ /* 0x000fe40000764270 */
[----:B------:R-:W-:Y:S01]  /*15590*/  F2FP.BF16.F32.PACK_AB R35, RZ, R35 ;  /* 0x00000023ff23723e */ /* 0x000fe200000010ff */
[----:B------:R-:W-:Y:S01]  /*155a0*/  FMUL R38, R38, UR11 ;  /* 0x0000000b26267c20 */ /* 0x000fe20008400000 */
[----:B------:R-:W-:-:S02]  /*155b0*/  F2FP.BF16.F32.PACK_AB R36, RZ, R36 ;  /* 0x00000024ff24723e */ /* 0x000fc400000010ff */
[----:B------:R-:W-:Y:S01]  /*155c0*/  F2FP.BF16.F32.PACK_AB R37, RZ, R37 ;  /* 0x00000025ff25723e */ /* 0x000fe200000010ff */
[----:B------:R-:W-:Y:S01]  /*155d0*/  @P6 STG.E.U16 desc[UR20][R4.64+0x22], R35 ;  /* 0x0000222304006986 */ /* 0x000fe2000c101514 */
[----:B------:R-:W-:-:S03]  /*155e0*/  F2FP.BF16.F32.PACK_AB R38, RZ, R38 ;  /* 0x00000026ff26723e */ /* 0x000fc600000010ff */
[----:B------:R-:W-:Y:S01]  /*155f0*/  @P4 STG.E.U16 desc[UR20][R2.64+0x30], R36 ;  /* 0x0000302402004986 */ /* 0x000fe2000c101514 */
[C---:B------:R-:W-:Y:S02]  /*15600*/  ISETP.GT.AND P4, PT, R0.reuse, 0x19, P0 ;  /* 0x000000190000780c */ /* 0x040fe40000784270 */
[C---:B------:R-:W-:Y:S01]  /*15610*/  ISETP.GT.AND P6, PT, R0.reuse, 0x20, P2 ;  /* 0x000000200000780c */ /* 0x040fe200017c4270 */
[----:B------:R-:W-:Y:S01]  /*15620*/  @P5 STG.E.U16 desc[UR20][R2.64+0x32], R37 ;  /* 0x0000322502005986 */ /* 0x000fe2000c101514 */
[----:B------:R-:W-:Y:S01]  /*15630*/  ISETP.GT.AND P5, PT, R0, 0x21, P2 ;  /* 0x000000210000780c */ /* 0x000fe200017a4270 */
[----:B------:R-:W-:Y:S01]  /*15640*/  FMUL R39, R39, UR11 ;  /* 0x0000000b27277c20 */ /* 0x000fe20008400000 */
[----:B------:R-:W-:Y:S01]  /*15650*/  FMUL R40, R40, UR11 ;  /* 0x0000000b28287c20 */ /* 0x000fe20008400000 */
[----:B------:R-:W-:Y:S01]  /*15660*/  FMUL R41, R41, UR11 ;  /* 0x0000000b29297c20 */ /* 0x000fe20008400000 */
[----:B------:R-:W-:Y:S01]  /*15670*/  @P3 STG.E.U16 desc[UR20][R4.64+0x30], R38 ;  /* 0x0000302604003986 */ /* 0x000fe2000c101514 */
[----:B------:R-:W-:Y:S01]  /*15680*/  ISETP.GT.AND P3, PT, R0, 0x20, P0 ;  /* 0x000000200000780c */ /* 0x000fe20000764270 */
[----:B------:R-:W-:Y:S01]  /*15690*/  FMUL R42, R42, UR11 ;  /* 0x0000000b2a2a7c20 */ /* 0x000fe20008400000 */
[----:B------:R-:W-:-:S02]  /*156a0*/  F2FP.BF16.F32.PACK_AB R39, RZ, R39 ;  /* 0x00000027ff27723e */ /* 0x000fc400000010ff */
[----:B------:R-:W-:Y:S02]  /*156b0*/  F2FP.BF16.F32.PACK_AB R40, RZ, R40 ;  /* 0x00000028ff28723e */ /* 0x000fe400000010ff */
[----:B------:R-:W-:Y:S01]  /*156c0*/  F2FP.BF16.F32.PACK_AB R41, RZ, R41 ;  /* 0x00000029ff29723e */ /* 0x000fe200000010ff */
[----:B------:R-:W-:Y:S01]  /*156d0*/  @P4 STG.E.U16 desc[UR20][R4.64+0x32], R39 ;  /* 0x0000322704004986 */ /* 0x000fe2000c101514 */
[----:B------:R-:W-:Y:S02]  /*156e0*/  F2FP.BF16.F32.PACK_AB R42, RZ, R42 ;  /* 0x0000002aff2a723e */ /* 0x000fe400000010ff */
        /* <DEDUP_REMOVED lines=31> */
[----:B------:R-:W-:-:S03]  /*158e0*/  F2FP.BF16.F32.PACK_AB R50, RZ, R50 ;  /* 0x00000032ff32723e */ /* 0x000fc600000010ff */
[----:B------:R-:W-:Y:S01]  /*158f0*/  @P6 STG.E.U16 desc[UR20][R2.64+0x60], R48 ;  /* 0x0000603002006986 */ /* 0x000fe2000c101514 */
[----:B--2---:R-:W-:-:S03]  /*15900*/  IADD3.X R7, R3, UR8, RZ, P1, !PT ;  /* 0x0000000803077c10 */ /* 0x004fc60008ffe4ff */
[----:B------:R-:W-:Y:S01]  /*15910*/  @P5 STG.E.U16 desc[UR20][R2.64+0x62], R49 ;  /* 0x0000623102005986 */ /* 0x000fe2000c101514 */
[C---:B------:R-:W-:Y:S02]  /*15920*/  ISETP.GT.AND P5, PT, R0.reuse, 0x31, P0 ;  /* 0x000000310000780c */ /* 0x040fe400007a4270 */
[C---:B------:R-:W-:Y:S01]  /*15930*/  ISETP.GT.AND P1, PT, R0.reuse, 0x38, P0 ;  /* 0x000000380000780c */ /* 0x040fe20000724270 */
[----:B------:R1:W-:Y:S01]  /*15940*/  @P3 STG.E.U16 desc[UR20][R4.64+0x60], R50 ;  /* 0x0000603204003986 */ /* 0x0003e2000c101514 */
[C---:B------:R-:W-:Y:S02]  /*15950*/  ISETP.GT.AND P3, PT, R0.reuse, 0x39, P0 ;  /* 0x000000390000780c */ /* 0x040fe40000764270 */
[C---:B------:R-:W-:Y:S01]  /*15960*/  ISETP.GT.AND P6, PT, R0.reuse, 0x38, P2 ;  /* 0x000000380000780c */ /* 0x040fe200017c4270 */
[----:B------:R-:W-:Y:S01]  /*15970*/  FMUL R51, R51, UR11 ;  /* 0x0000000b33337c20 */ /* 0x000fe20008400000 */
[----:B------:R-:W-:Y:S01]  /*15980*/  ISETP.GT.AND P4, PT, R0, 0x39, P2 ;  /* 0x000000390000780c */ /* 0x000fe20001784270 */
[----:B------:R-:W-:Y:S01]  /*15990*/  FMUL R52, R52, UR11 ;  /* 0x0000000b34347c20 */ /* 0x000fe20008400000 */
[----:B------:R-:W-:Y:S01]  /*159a0*/  FMUL R53, R53, UR11 ;  /* 0x0000000b35357c20 */ /* 0x000fe20008400000 */
[----:B------:R-:W-:Y:S01]  /*159b0*/  FMUL R54, R54, UR11 ;  /* 0x0000000b36367c20 */ /* 0x000fe20008400000 */
[----:B------:R-:W-:Y:S01]  /*159c0*/  FMUL R55, R55, UR11 ;  /* 0x0000000b37377c20 */ /* 0x000fe20008400000 */
[----:B------:R-:W-:Y:S01]  /*159d0*/  F2FP.BF16.F32.PACK_AB R51, RZ, R51 ;  /* 0x00000033ff33723e */ /* 0x000fe200000010ff */
[----:B------:R-:W-:Y:S01]  /*159e0*/  @P5 IMAD.MOV.U32 R6, RZ, RZ, R4 ;  /* 0x000000ffff065224 */ /* 0x000fe200078e0004 */
[----:B------:R-:W-:Y:S01]  /*159f0*/  F2FP.BF16.F32.PACK_AB R52, RZ, R52 ;  /* 0x00000034ff34723e */ /* 0x000fe200000010ff */
[--C-:B-1----:R-:W-:Y:S01]  /*15a00*/  @P1 IMAD.MOV.U32 R5, RZ, RZ, R7.reuse ;  /* 0x000000ffff051224 */ /* 0x102fe200078e0007 */
[----:B------:R-:W-:Y:S01]  /*15a10*/  F2FP.BF16.F32.PACK_AB R53, RZ, R53 ;  /* 0x00000035ff35723e */ /* 0x000fe200000010ff */
[C---:B------:R-:W-:Y:S01]  /*15a20*/  VIADD R8, R2.reuse, UR9 ;  /* 0x0000000902087c36 */ /* 0x040fe20008000000 */
[----:B------:R-:W-:Y:S01]  /*15a30*/  F2FP.BF16.F32.PACK_AB R54, RZ, R54 ;  /* 0x00000036ff36723e */ /* 0x000fe200000010ff */
[----:B------:R-:W-:Y:S01]  /*15a40*/  @P3 IMAD.MOV.U32 R9, RZ, RZ, R7 ;  /* 0x000000ffff093224 */ /* 0x000fe200078e0007 */
[----:B------:R-:W-:Y:S01]  /*15a50*/  IADD3 R4, R2, UR9, RZ ;  /* 0x0000000902047c10 */ /* 0x000fe2000fffe0ff */
[----:B------:R-:W-:Y:S01]  /*15a60*/  @P5 STG.E.U16 desc[UR20][R6.64+0x62], R51 ;  /* 0x0000623306005986 */ /* 0x000fe2000c101514 */
[----:B------:R-:W-:-:S03]  /*15a70*/  F2FP.BF16.F32.PACK_AB R55, RZ, R55 ;  /* 0x00000037ff37723e */ /* 0x000fc600000010ff */
[----:B------:R-:W-:Y:S04]  /*15a80*/  @P6 STG.E.U16 desc[UR20][R2.64+0x70], R52 ;  /* 0x0000703402006986 */ /* 0x000fe8000c101514 */
[----:B------:R-:W-:Y:S04]  /*15a90*/  @P4 STG.E.U16 desc[UR20][R2.64+0x72], R53 ;  /* 0x0000723502004986 */ /* 0x000fe8000c101514 */
[----:B------:R1:W-:Y:S01]  /*15aa0*/  @P1 STG.E.U16 desc[UR20][R4.64+0x70], R54 ;  /* 0x0000703604001986 */ /* 0x0003e2000c101514 */
[----:B------:R-:W-:-:S03]  /*15ab0*/  ISETP.GT.AND P1, PT, R0, 0x40, P0 ;  /* 0x000000400000780c */ /* 0x000fc60000724270 */
[----:B------:R2:W-:Y:S01]  /*15ac0*/  @P3 STG.E.U16 desc[UR20][R8.64+0x72], R55 ;  /* 0x0000723708003986 */ /* 0x0005e2000c101514 */
[C---:B------:R-:W-:Y:S02]  /*15ad0*/  ISETP.GT.AND P3, PT, R0.reuse, 0x41, P0 ;  /* 0x000000410000780c */ /* 0x040fe40000764270 */
[C---:B------:R-:W-:Y:S02]  /*15ae0*/  ISETP.GT.AND P4, PT, R0.reuse, 0x40, P2 ;  /* 0x000000400000780c */ /* 0x040fe40001784270 */
[----:B------:R-:W-:Y:S01]  /*15af0*/  ISETP.GT.AND P5, PT, R0, 0x41, P2 ;  /* 0x000000410000780c */ /* 0x000fe200017a4270 */
[----:B------:R-:W-:Y:S01]  /*15b00*/  FMUL R56, R56, UR11 ;  /* 0x0000000b38387c20 */ /* 0x000fe20008400000 */
[----:B------:R-:W-:Y:S01]  /*15b10*/  FMUL R57, R57, UR11 ;  /* 0x0000000b39397c20 */ /* 0x000fe20008400000 */
[----:B------:R-:W-:Y:S01]  /*15b20*/  FMUL R58, R58, UR11 ;  /* 0x0000000b3a3a7c20 */ /* 0x000fe20008400000 */
[----:B------:R-:W-:Y:S02]  /*15b30*/  FMUL R59, R59, UR11 ;  /* 0x0000000b3b3b7c20 */ /* 0x000fe40008400000 */
[----:B------:R-:W-:Y:S01]  /*15b40*/  F2FP.BF16.F32.PACK_AB R56, RZ, R56 ;  /* 0x00000038ff38723e */ /* 0x000fe200000010ff */
[----:B-1----:R-:W-:Y:S01]  /*15b50*/  @P1 IMAD.MOV.U32 R5, RZ, RZ, R7 ;  /* 0x000000ffff051224 */ /* 0x002fe200078e0007 */
[----:B------:R-:W-:-:S02]  /*15b60*/  F2FP.BF16.F32.PACK_AB R57, RZ, R57 ;  /* 0x00000039ff39723e */ /* 0x000fc400000010ff */
[----:B------:R-:W-:Y:S02]  /*15b70*/  F2FP.BF16.F32.PACK_AB R58, RZ, R58 ;  /* 0x0000003aff3a723e */ /* 0x000fe400000010ff */
[----:B------:R-:W-:Y:S02]  /*15b80*/  F2FP.BF16.F32.PACK_AB R59, RZ, R59 ;  /* 0x0000003bff3b723e */ /* 0x000fe400000010ff */
[----:B--2---:R-:W-:Y:S01]  /*15b90*/  @P3 MOV R9, R7 ;  /* 0x0000000700093202 */ /* 0x004fe20000000f00 */
        /* <DEDUP_REMOVED lines=13> */
[--C-:B-1----:R-:W-:Y:S01]  /*15c70*/  @P1 IMAD.MOV.U32 R5, RZ, RZ, R7.reuse ;  /* 0x000000ffff051224 */ /* 0x102fe200078e0007 */
[----:B------:R-:W-:Y:S01]  /*15c80*/  F2FP.BF16.F32.PACK_AB R61, RZ, R61 ;  /* 0x0000003dff3d723e */ /* 0x000fe200000010ff */
[----:B--2---:R-:W-:Y:S01]  /*15c90*/  @P3 IMAD.MOV.U32 R9, RZ, RZ, R7 ;  /* 0x000000ffff093224 */ /* 0x004fe200078e0007 */
[----:B------:R-:W-:-:S02]  /*15ca0*/  F2FP.BF16.F32.PACK_AB R62, RZ, R62 ;  /* 0x0000003eff3e723e */ /* 0x000fc400000010ff */
[----:B------:R-:W-:Y:S01]  /*15cb0*/  F2FP.BF16.F32.PACK_AB R63, RZ, R63 ;  /* 0x0000003fff3f723e */ /* 0x000fe200000010ff */
[----:B------:R-:W-:Y:S01]  /*15cc0*/  @P4 STG.E.U16 desc[UR20][R2.64+0x90], R60 ;  /* 0x0000903c02004986 */ /* 0x000fe2000c101514 */
[----:B------:R-:W-:-:S03]  /*15cd0*/  ISETP.GT.AND P4, PT, R0, 0x50, P2 ;  /* 0x000000500000780c */ /* 0x000fc60001784270 */
[----:B------:R-:W-:Y:S01]  /*15ce0*/  @P5 STG.E.U16 desc[UR20][R2.64+0x92], R61 ;  /* 0x0000923d02005986 */ /* 0x000fe2000c101514 */
[----:B------:R-:W-:-:S03]  /*15cf0*/  FMUL R64, R64, UR11 ;  /* 0x0000000b40407c20 */ /* 0x000fc60008400000 */
[----:B------:R1:W-:Y:S01]  /*15d00*/  @P1 STG.E.U16 desc[UR20][R4.64+0x90], R62 ;  /* 0x0000903e04001986 */ /* 0x0003e2000c101514 */
[----:B------:R-:W-:-:S03]  /*15d10*/  ISETP.GT.AND P1, PT, R0, 0x50, P0 ;  /* 0x000000500000780c */ /* 0x000fc60000724270 */
[----:B------:R2:W-:Y:S01]  /*15d20*/  @P3 STG.E.U16 desc[UR20][R8.64+0x92], R63 ;  /* 0x0000923f08003986 */ /* 0x0005e2000c101514 */
        /* <DEDUP_REMOVED lines=8> */
[----:B------:R-:W-:Y:S01]  /*15db0*/  ISETP.GT.AND P4, PT, R0, 0x58, P2 ;  /* 0x000000580000780c */ /* 0x000fe20001784270 */
[--C-:B-1----:R-:W-:Y:S01]  /*15dc0*/  @P1 IMAD.MOV.U32 R5, RZ, RZ, R7.reuse ;  /* 0x000000ffff051224 */ /* 0x102fe200078e0007 */
[----:B------:R-:W-:Y:S01]  /*15dd0*/  F2FP.BF16.F32.PACK_AB R66, RZ, R66 ;  /* 0x00000042ff42723e */ /* 0x000fe200000010ff */
[----:B--2---:R-:W-:Y:S01]  /*15de0*/  @P3 IMAD.MOV.U32 R9, RZ, RZ, R7 ;  /* 0x000000ffff093224 */ /* 0x004fe200078e0007 */
[----:B------:R-:W-:Y:S01]  /*15df0*/  F2FP.BF16.F32.PACK_AB R67, RZ, R67 ;  /* 0x00000043ff43723e */ /* 0x000fe200000010ff */
[----:B------:R-:W-:Y:S01]  /*15e00*/  FMUL R68, R68, UR11 ;  /* 0x0000000b44447c20 */ /* 0x000fe20008400000 */
[----:B------:R-:W-:Y:S04]  /*15e10*/  @P5 STG.E.U16 desc[UR20][R2.64+0xa2], R65 ;  /* 0x0000a24102005986 */ /* 0x000fe8000c101514 */
[----:B------:R1:W-:Y:S01]  /*15e20*/  @P1 STG.E.U16 desc[UR20][R4.64+0xa0], R66 ;  /* 0x0000a04204001986 */ /* 0x0003e2000c101514 */
[----:B------:R-:W-:-:S02]  /*15e30*/  ISETP.GT.AND P1, PT, R0, 0x58, P0 ;  /* 0x000000580000780c */ /* 0x000fc40000724270 */
[----:B------:R-:W-:Y:S01]  /*15e40*/  F2FP.BF16.F32.PACK_AB R68, RZ, R68 ;  /* 0x00000044ff44723e */ /* 0x000fe200000010ff */
[----:B------:R2:W-:Y:S01]  /*15e50*/  @P3 STG.E.U16 desc[UR20][R8.64+0xa2], R67 ;  /* 0x0000a24308003986 */ /* 0x0005e2000c101514 */
[C---:B------:R-:W-:Y:S02]  /*15e60*/  ISETP.GT.AND P3, PT, R0.reuse, 0x59, P0 ;  /* 0x000000590000780c */ /* 0x040fe40000764270 */
[C---:B------:R-:W-:Y:S01]  /*15e70*/  ISETP.GT.AND P5, PT, R0.reuse, 0x59, P2 ;  /* 0x000000590000780c */ /* 0x040fe200017a4270 */
[----:B------:R-:W-:Y:S01]  /*15e80*/  FMUL R69, R69, UR11 ;  /* 0x0000000b45457c20 */ /* 0x000fe20008400000 */
[----:B------:R-:W-:Y:S01]  /*15e90*/  @P4 STG.E.U16 desc[UR20][R2.64+0xb0], R68 ;  /* 0x0000b04402004986 */ /* 0x000fe2000c101514 */
[----:B------:R-:W-:Y:S01]  /*15ea0*/  ISETP.GT.AND P4, PT, R0, 0x60, P2 ;  /* 0x000000600000780c */ /* 0x000fe20001784270 */
[----:B------:R-:W-:Y:S01]  /*15eb0*/  FMUL R70, R70, UR11 ;  /* 0x0000000b46467c20 */ /* 0x000fe20008400000 */
[----:B------:R-:W-:Y:S01]  /*15ec0*/  FMUL R71, R71, UR11 ;  /* 0x0000000b47477c20 */ /* 0x000fe20008400000 */
[----:B------:R-:W-:Y:S01]  /*15ed0*/  FMUL R72, R72, UR11 ;  /* 0x0000000b48487c20 */ /* 0x000fe20008400000 */
[----:B------:R-:W-:-:S02]  /*15ee0*/  F2FP.BF16.F32.PACK_AB R69, RZ, R69 ;  /* 0x00000045ff45723e */ /* 0x000fc400000010ff */
[----:B------:R-:W-:Y:S02]  /*15ef0*/  F2FP.BF16.F32.PACK_AB R70, RZ, R70 ;  /* 0x00000046ff46723e */ /* 0x000fe400000010ff */
[----:B-1----:R-:W-:Y:S01]  /*15f00*/  @P1 MOV R5, R7 ;  /* 0x0000000700051202 */ /* 0x002fe20000000f00 */
[----:B--2---:R-:W-:Y:S01]  /*15f10*/  @P3 IMAD.MOV.U32 R9, RZ, RZ, R7 ;  /* 0x000000ffff093224 */ /* 0x004fe200078e0007 */
[----:B------:R-:W-:Y:S01]  /*15f20*/  F2FP.BF16.F32.PACK_AB R71, RZ, R71 ;  /* 0x00000047ff47723e */ /* 0x000fe200000010ff */
[----:B------:R-:W-:Y:S01]  /*15f30*/  @P5 STG.E.U16 desc[UR20][R2.64+0xb2], R69 ;  /* 0x0000b24502005986 */ /* 0x000fe2000c101514 */
[----:B------:R-:W-:Y:S02]  /*15f40*/  F2FP.BF16.F32.PACK_AB R72, RZ, R72 ;  /* 0x00000048ff48723e */ /* 0x000fe400000010ff */
[----:B------:R-:W-:Y:S01]  /*15f50*/  ISETP.GT.AND P5, PT, R0, 0x61, P2 ;  /* 0x000000610000780c */ /* 0x000fe200017a4270 */
[----:B------:R1:W-:Y:S01]  /*15f60*/  @P1 STG.E.U16 desc[UR20][R4.64+0xb0], R70 ;  /* 0x0000b04604001986 */ /* 0x0003e2000c101514 */
[----:B------:R-:W-:-:S03]  /*15f70*/  FMUL R73, R73, UR11 ;  /* 0x0000000b49497c20 */ /* 0x000fc60008400000 */
[----:B------:R2:W-:Y:S01]  /*15f80*/  @P3 STG.E.U16 desc[UR20][R8.64+0xb2], R71 ;  /* 0x0000b24708003986 */ /* 0x0005e2000c101514 */
[----:B------:R-:W-:-:S03]  /*15f90*/  ISETP.GT.AND P3, PT, R0, 0x60, P0 ;  /* 0x000000600000780c */ /* 0x000fc60000764270 */
[----:B------:R-:W-:Y:S01]  /*15fa0*/  @P4 STG.E.U16 desc[UR20][R2.64+0xc0], R72 ;  /* 0x0000c04802004986 */ /* 0x000fe2000c101514 */
[----:B------:R-:W-:Y:S02]  /*15fb0*/  ISETP.GT.AND P4, PT, R0, 0x61, P0 ;  /* 0x000000610000780c */ /* 0x000fe40000784270 */
[----:B------:R-:W-:Y:S01]  /*15fc0*/  F2FP.BF16.F32.PACK_AB R73, RZ, R73 ;  /* 0x00000049ff49723e */ /* 0x000fe200000010ff */
[----:B------:R-:W-:Y:S01]  /*15fd0*/  FMUL R74, R74, UR11 ;  /* 0x0000000b4a4a7c20 */ /* 0x000fe20008400000 */
[----:B------:R-:W-:Y:S01]  /*15fe0*/  FMUL R75, R75, UR11 ;  /* 0x0000000b4b4b7c20 */ /* 0x000fe20008400000 */
[C---:B------:R-:W-:Y:S02]  /*15ff0*/  ISETP.GT.AND P1, PT, R0.reuse, 0x69, P2 ;  /* 0x000000690000780c */ /* 0x040fe40001724270 */
[----:B------:R-:W-:Y:S01]  /*16000*/  @P5 STG.E.U16 desc[UR20][R2.64+0xc2], R73 ;  /* 0x0000c24902005986 */ /* 0x000fe2000c101514 */
[----:B------:R-:W-:Y:S01]  /*16010*/  ISETP.GT.AND P5, PT, R0, 0x68, P2 ;  /* 0x000000680000780c */ /* 0x000fe200017a4270 */
[--C-:B-1----:R-:W-:Y:S01]  /*16020*/  @P3 IMAD.MOV.U32 R5, RZ, RZ, R7.reuse ;  /* 0x000000ffff053224 */ /* 0x102fe200078e0007 */
[----:B------:R-:W-:Y:S01]  /*16030*/  F2FP.BF16.F32.PACK_AB R74, RZ, R74 ;  /* 0x0000004aff4a723e */ /* 0x000fe200000010ff */
[----:B------:R-:W-:Y:S01]  /*16040*/  FMUL R76, R76, UR11 ;  /* 0x0000000b4c4c7c20 */ /* 0x000fe20008400000 */
[----:B------:R-:W-:Y:S01]  /*16050*/  F2FP.BF16.F32.PACK_AB R75, RZ, R75 ;  /* 0x0000004bff4b723e */ /* 0x000fe200000010ff */
[----:B--2---:R-:W-:-:S02]  /*16060*/  @P4 IMAD.MOV.U32 R9, RZ, RZ, R7 ;  /* 0x000000ffff094224 */ /* 0x004fc400078e0007 */
[----:B------:R-:W-:Y:S01]  /*16070*/  FMUL R77, R77, UR11 ;  /* 0x0000000b4d4d7c20 */ /* 0x000fe20008400000 */
[----:B------:R1:W-:Y:S01]  /*16080*/  @P3 STG.E.U16 desc[UR20][R4.64+0xc0], R74 ;  /* 0x0000c04a04003986 */ /* 0x0003e2000c101514 */
[----:B------:R-:W-:Y:S02]  /*16090*/  F2FP.BF16.F32.PACK_AB R76, RZ, R76 ;  /* 0x0000004cff4c723e */ /* 0x000fe400000010ff */
[C---:B------:R-:W-:Y:S01]  /*160a0*/  ISETP.GT.AND P3, PT, R0.reuse, 0x68, P0 ;  /* 0x000000680000780c */ /* 0x040fe20000764270 */
[----:B------:R2:W-:Y:S01]  /*160b0*/  @P4 STG.E.U16 desc[UR20][R8.64+0xc2], R75 ;  /* 0x0000c24b08004986 */ /* 0x0005e2000c101514 */
[----:B------:R-:W-:Y:S02]  /*160c0*/  F2FP.BF16.F32.PACK_AB R77, RZ, R77 ;  /* 0x0000004dff4d723e */ /* 0x000fe400000010ff */
[----:B------:R-:W-:Y:S01]  /*160d0*/  ISETP.GT.AND P4, PT, R0, 0x69, P0 ;  /* 0x000000690000780c */ /* 0x000fe20000784270 */
[----:B------:R-:W-:Y:S01]  /*160e0*/  @P5 STG.E.U16 desc[UR20][R2.64+0xd0], R76 ;  /* 0x0000d04c02005986 */ /* 0x000fe2000c101514 */
[----:B------:R-:W-:-:S03]  /*160f0*/  FMUL R78, R78, UR11 ;  /* 0x0000000b4e4e7c20 */ /* 0x000fc60008400000 */
[----:B------:R-:W-:Y:S01]  /*16100*/  @P1 STG.E.U16 desc[UR20][R2.64+0xd2], R77 ;  /* 0x0000d24d02001986 */ /* 0x000fe2000c101514 */
[----:B------:R-:W-:Y:S01]  /*16110*/  ISETP.GT.AND P1, PT, R0, 0x70, P2 ;  /* 0x000000700000780c */ /* 0x000fe20001724270 */
[----:B------:R-:W-:Y:S01]  /*16120*/  FMUL R79, R79, UR11 ;  /* 0x0000000b4f4f7c20 */ /* 0x000fe20008400000 */
[----:B------:R-:W-:Y:S01]  /*16130*/  FMUL R80, R80, UR11 ;  /* 0x0000000b50507c20 */ /* 0x000fe20008400000 */
[----:B------:R-:W-:Y:S01]  /*16140*/  F2FP.BF16.F32.PACK_AB R78, RZ, R78 ;  /* 0x0000004eff4e723e */ /* 0x000fe200000010ff */
[----:B-1----:R-:W-:Y:S02]  /*16150*/  @P3 IMAD.MOV.U32 R5, RZ, RZ, R7 ;  /* 0x000000ffff053224 */ /* 0x002fe400078e0007 */
[----:B------:R-:W-:Y:S02]  /*16160*/  F2FP.BF16.F32.PACK_AB R79, RZ, R79 ;  /* 0x0000004fff4f723e */ /* 0x000fe400000010ff */
[----:B--2---:R-:W-:Y:S02]  /*16170*/  @P4 MOV R9, R7 ;  /* 0x0000000700094202 */ /* 0x004fe40000000f00 */
[----:B------:R-:W-:Y:S01]  /*16180*/  F2FP.BF16.F32.PACK_AB R80, RZ, R80 ;  /* 0x00000050ff50723e */ /* 0x000fe200000010ff */
[----:B------:R1:W-:Y:S01]  /*16190*/  @P3 STG.E.U16 desc[UR20][R4.64+0xd0], R78 ;  /* 0x0000d04e04003986 */ /* 0x0003e2000c101514 */
[----:B------:R-:W-:-:S02]  /*161a0*/  ISETP.GT.AND P6, PT, R0, 0x70, P0 ;  /* 0x000000700000780c */ /* 0x000fc400007c4270 */
[C---:B------:R-:W-:Y:S01]  /*161b0*/  ISETP.GT.AND P5, PT, R0.reuse, 0x71, P0 ;  /* 0x000000710000780c */ /* 0x040fe200007a4270 */
        /* <DEDUP_REMOVED lines=9> */
[----:B------:R-:W-:Y:S01]  /*16250*/  FMUL R84, R84, UR11 ;  /* 0x0000000b54547c20 */ /* 0x000fe20008400000 */
[----:B------:R-:W-:Y:S01]  /*16260*/  ISETP.GT.AND P0, PT, R0, 0x79, P0 ;  /* 0x000000790000780c */ /* 0x000fe20000704270 */
[----:B------:R-:W-:Y:S01]  /*16270*/  FMUL R85, R85, UR11 ;  /* 0x0000000b55557c20 */ /* 0x000fe20008400000 */
[----:B------:R-:W-:Y:S01]  /*16280*/  FMUL R86, R86, UR11 ;  /* 0x0000000b56567c20 */ /* 0x000fe20008400000 */
[----:B------:R-:W-:Y:S01]  /*16290*/  F2FP.BF16.F32.PACK_AB R81, RZ, R81 ;  /* 0x00000051ff51723e */ /* 0x000fe200000010ff */
[--C-:B-1----:R-:W-:Y:S01]  /*162a0*/  @P6 IMAD.MOV.U32 R5, RZ, RZ, R7.reuse ;  /* 0x000000ffff056224 */ /* 0x102fe200078e0007 */
[----:B------:R-:W-:Y:S01]  /*162b0*/  F2FP.BF16.F32.PACK_AB R82, RZ, R82 ;  /* 0x00000052ff52723e */ /* 0x000fe200000010ff */
[----:B--2---:R-:W-:Y:S01]  /*162c0*/  @P5 IMAD.MOV.U32 R9, RZ, RZ, R7 ;  /* 0x000000ffff095224 */ /* 0x004fe200078e0007 */
[----:B------:R-:W-:Y:S01]  /*162d0*/  F2FP.BF16.F32.PACK_AB R83, RZ, R83 ;  /* 0x00000053ff53723e */ /* 0x000fe200000010ff */
[----:B------:R-:W-:Y:S01]  /*162e0*/  @P3 IMAD.MOV.U32 R10, RZ, RZ, R2 ;  /* 0x000000ffff0a3224 */ /* 0x000fe200078e0002 */
[----:B------:R-:W-:Y:S01]  /*162f0*/  F2FP.BF16.F32.PACK_AB R84, RZ, R84 ;  /* 0x00000054ff54723e */ /* 0x000fe200000010ff */
[--C-:B------:R-:W-:Y:S01]  /*16300*/  @P3 IMAD.MOV.U32 R11, RZ, RZ, R3.reuse ;  /* 0x000000ffff0b3224 */ /* 0x100fe200078e0003 */
[----:B------:R-:W-:Y:S01]  /*16310*/  @P2 MOV R12, R2 ;  /* 0x00000002000c2202 */ /* 0x000fe20000000f00 */
[----:B------:R-:W-:Y:S01]  /*16320*/  @P2 IMAD.MOV.U32 R13, RZ, RZ, R3 ;  /* 0x000000ffff0d2224 */ /* 0x000fe200078e0003 */
[----:B------:R-:W-:Y:S01]  /*16330*/  F2FP.BF16.F32.PACK_AB R85, RZ, R85 ;  /* 0x00000055ff55723e */ /* 0x000fe200000010ff */
[----:B------:R-:W-:Y:S01]  /*16340*/  VIADD R14, R2, UR9 ;  /* 0x00000009020e7c36 */ /* 0x000fe20008000000 */
[----:B------:R3:W-:Y:S01]  /*16350*/  @P1 STG.E.U16 desc[UR20][R2.64+0xe2], R81 ;  /* 0x0000e25102001986 */ /* 0x0007e2000c101514 */
[----:B------:R-:W-:Y:S01]  /*16360*/  F2FP.BF16.F32.PACK_AB R86, RZ, R86 ;  /* 0x00000056ff56723e */ /* 0x000fe200000010ff */
[----:B------:R-:W-:-:S02]  /*16370*/  @P4 IMAD.MOV.U32 R15, RZ, RZ, R7 ;  /* 0x000000ffff0f4224 */ /* 0x000fc400078e0007 */
[----:B------:R3:W-:Y:S01]  /*16380*/  @P6 STG.E.U16 desc[UR20][R4.64+0xe0], R82 ;  /* 0x0000e05204006986 */ /* 0x0007e2000c101514 */
[----:B------:R-:W-:-:S03]  /*16390*/  VIADD R16, R2, UR9 ;  /* 0x0000000902107c36 */ /* 0x000fc60008000000 */
[----:B------:R3:W-:Y:S04]  /*163a0*/  @P5 STG.E.U16 desc[UR20][R8.64+0xe2], R83 ;  /* 0x0000e25308005986 */ /* 0x0007e8000c101514 */
[----:B------:R3:W-:Y:S04]  /*163b0*/  @P3 STG.E.U16 desc[UR20][R10.64+0xf0], R84 ;  /* 0x0000f0540a003986 */ /* 0x0007e8000c101514 */
[----:B------:R3:W-:Y:S01]  /*163c0*/  @P2 STG.E.U16 desc[UR20][R12.64+0xf2], R85 ;  /* 0x0000f2550c002986 */ /* 0x0007e2000c101514 */
[----:B------:R-:W-:-:S03]  /*163d0*/  FMUL R87, R87, UR11 ;  /* 0x0000000b57577c20 */ /* 0x000fc60008400000 */
[----:B------:R3:W-:Y:S01]  /*163e0*/  @P4 STG.E.U16 desc[UR20][R14.64+0xf0], R86 ;  /* 0x0000f0560e004986 */ /* 0x0007e2000c101514 */
[----:B------:R-:W-:Y:S05]  /*163f0*/  @!P0 EXIT ;  /* 0x000000000000894d */ /* 0x000fea0003800000 */
[----:B------:R-:W-:Y:S02]  /*16400*/  F2FP.BF16.F32.PACK_AB R87, RZ, R87 ;  /* 0x00000057ff57723e */ /* 0x000fe400000010ff */
[----:B------:R-:W-:-:S05]  /*16410*/  MOV R17, R7 ;  /* 0x0000000700117202 */ /* 0x000fca0000000f00 */
[----:B------:R-:W-:Y:S01]  /*16420*/  STG.E.U16 desc[UR20][R16.64+0xf2], R87 ;  /* 0x0000f25710007986 */ /* 0x000fe2000c101514 */
[----:B------:R-:W-:Y:S05]  /*16430*/  EXIT ;  /* 0x000000000000794d */ /* 0x000fea0003800000 */
.L_x_13:
[----:B------:R-:W-:-:S13]  /*16440*/  ISETP.NE.AND P0, PT, RZ, UR7, PT ;  /* 0x00000007ff007c0c */ /* 0x000fda000bf05270 */
[----:B------:R-:W-:Y:S05]  /*16450*/  @P0 EXIT ;  /* 0x000000000000094d */ /* 0x000fea0003800000 */
[----:B------:R-:W-:-:S13]  /*16460*/  ELECT P0, URZ, PT ;  /* 0x00000000003f782f */ /* 0x000fda0003800000 */
[----:B------:R-:W-:Y:S05]  /*16470*/  @!P0 BRA `(.L_x_528) ;  /* 0x0000000400ec8947 */ /* 0x000fea0003800000 */
[----:B------:R-:W-:-:S06]  /*16480*/  UISETP.GE.AND UP0, UPT, UR5, 0x1, UPT ;  /* 0x000000010500788c */ /* 0x000fcc000bf06270 */
[----:B------:R-:W-:-:S13]  /*16490*/  PLOP3.LUT P0, PT, PT, PT, UP0, 0x80, 0x0 ;  /* 0x000000000000781c */ /* 0x000fda0003f0f008 */
[----:B------:R-:W-:Y:S05]  /*164a0*/  @!P0 BRA `(.L_x_528) ;  /* 0x0000000400e08947 */ /* 0x000fea0003800000 */
[----:B------:R-:W0:Y:S01]  /*164b0*/  S2R R2, SR_CgaCtaId ;  /* 0x0000000000027919 */ /* 0x000e220000008800 */
[----:B------:R-:W-:Y:S01]  /*164c0*/  UIMAD UR7, UR32, UR33, URZ ;  /* 0x00000021200772a4 */ /* 0x000fe2000f8e023f */
[----:B------:R-:W-:Y:S01]  /*164d0*/  IMAD.SHL.U32 R16, R7, 0x100, RZ ;  /* 0x0000010007107824 */ /* 0x000fe200078e00ff */
[----:B------:R-:W-:Y:S01]  /*164e0*/  ULDC UR8, c[0x0][0x384] ;  /* 0x0000e10000087ab9 */ /* 0x000fe20000000800 */
[----:B------:R-:W-:Y:S01]  /*164f0*/  LOP3.LUT P0, RZ, R6, 0x1f, RZ, 0xc0, !PT ;  /* 0x0000001f06ff7812 */ /* 0x000fe2000780c0ff */
[----:B------:R-:W-:Y:S01]  /*16500*/  UIMAD UR7, UR4, UR7, 0x1 ;  /* 0x00000001040774a4 */ /* 0x000fe2000f8e0207 */
[----:B------:R-:W-:Y:S01]  /*16510*/  IMAD.U32 R3, RZ, RZ, UR6 ;  /* 0x00000006ff037e24 */ /* 0x000fe2000f8e00ff */
[----:B------:R-:W-:Y:S01]  /*16520*/  ULDC UR9, c[0x0][0x388] ;  /* 0x0000e20000097ab9 */ /* 0x000fe20000000800 */
[----:B------:R-:W-:Y:S01]  /*16530*/  IMAD.HI.U32 R4, R16, UR8, RZ ;  /* 0x0000000810047c27 */ /* 0x000fe2000f8e00ff */
[----:B------:R-:W-:Y:S02]  /*16540*/  ISETP.NE.AND P1, PT, R9, RZ, PT ;  /* 0x000000ff0900720c */ /* 0x000fe40003f25270 */
[----:B------:R-:W-:-:S02]  /*16550*/  CS2R R6, SRZ ;  /* 0x0000000000067805 */ /* 0x000fc4000001ff00 */
[----:B------:R-:W-:Y:S01]  /*16560*/  ISETP.NE.OR P0, PT, R9, RZ, !P0 ;  /* 0x000000ff0900720c */ /* 0x000fe20004705670 */
[----:B------:R-:W-:Y:S01]  /*16570*/  IMAD.SHL.U32 R18, R8, 0x80, RZ ;  /* 0x0000008008127824 */ /* 0x000fe200078e00ff */
[----:B------:R-:W-:Y:S01]  /*16580*/  CS2R R8, SRZ ;  /* 0x0000000000087805 */ /* 0x000fe2000001ff00 */
[----:B------:R-:W-:Y:S01]  /*16590*/  IMAD.MOV.U32 R5, RZ, RZ, 0x1 ;  /* 0x00000001ff057424 */ /* 0x000fe200078e00ff */
[----:B------:R-:W-:Y:S01]  /*165a0*/  LOP3.LUT R3, R3, 0x2, RZ, 0xfc, !PT ;  /* 0x0000000203037812 */ /* 0x000fe200078efcff */
[----:B------:R-:W-:Y:S01]  /*165b0*/  VIADD R20, R18, 0x40 ;  /* 0x0000004012147836 */ /* 0x000fe20000000000 */
[----:B------:R-:W-:Y:S01]  /*165c0*/  SHF.R.U32.HI R4, RZ, UR9, R4 ;  /* 0x00000009ff047c19 */ /* 0x000fe20008011604 */
[----:B------:R-:W-:Y:S01]  /*165d0*/  IMAD.U32 R21, RZ, RZ, UR7 ;  /* 0x00000007ff157e24 */ /* 0x000fe2000f8e00ff */
[C---:B0-----:R-:W-:Y:S01]  /*165e0*/  SHF.L.U32 R0, R2.reuse, 0xb, RZ ;  /* 0x0000000b02007819 */ /* 0x041fe200000006ff */
[----:B------:R-:W-:-:S03]  /*165f0*/  IMAD.SHL.U32 R2, R2, 0x20, RZ ;  /* 0x0000002002027824 */ /* 0x000fc600078e00ff */
[----:B------:R-:W-:-:S07]  /*16600*/  LOP3.LUT R0, R0, 0x800, RZ, 0xc0, !PT ;  /* 0x0000080000007812 */ /* 0x000fce00078ec0ff */
.L_x_532:
[----:B------:R-:W0:Y:S01]  /*16610*/  S2R R11, SR_CgaCtaId ;  /* 0x00000000000b7919 */ /* 0x000e220000008800 */
[----:B------:R-:W-:-:S04]  /*16620*/  MOV R10, 0x400 ;  /* 0x00000400000a7802 */ /* 0x000fc80000000f00 */
[----:B0-----:R-:W-:Y:S02]  /*16630*/  LEA R19, R11, R10, 0x18 ;  /* 0x0000000a0b137211 */ /* 0x001fe400078ec0ff */
[----:B------:R-:W-:-:S03]  /*16640*/  SHF.L.U32 R10, R5, 0x1f, RZ ;  /* 0x0000001f050a7819 */ /* 0x000fc600000006ff */
[----:B------:R-:W-:-:S07]  /*16650*/  IMAD R17, R7, 0x8, R19 ;  /* 0x0000000807117824 */ /* 0x000fce00078e0213 */
.L_x_529:
[----:B0-----:R0:W1:Y:S02]  /*16660*/  SYNCS.PHASECHK.TRANS64.TRYWAIT P2, [R17+URZ+0x30020], R10 ;  /* 0x0300200a110075a7 */ /* 0x001064000804017f */
[----:B-1----:R-:W-:Y:S05]  /*16670*/  @!P2 NANOSLEEP.SYNCS 0x989680 ;  /* 0x009896800000a95d */ /* 0x002fea0003900000 */
[----:B------:R-:W1:Y:S02]  /*16680*/  @!P2 SYNCS.PHASECHK.TRANS64 P2, [R17+URZ+0x30020], R10 ;  /* 0x0300200a1100a5a7 */ /* 0x000e64000804007f */
[----:B-1----:R-:W-:Y:S05]  /*16690*/  @!P2 BRA `(.L_x_529) ;  /* 0xfffffffc00f0a947 */ /* 0x002fea000383ffff */
[----:B0-----:R-:W0:Y:S02]  /*166a0*/  @!P1 LDC R10, c[0x0][0x500] ;  /* 0x00014000ff0a9b82 */ /* 0x001e240000000800 */
[----:B0-----:R0:W-:Y:S02]  /*166b0*/  @!P1 SYNCS.ARRIVE.TRANS64 RZ, [R17+URZ+0x30000], R10 ;  /* 0x0300000a11ff99a7 */ /* 0x0011e4000800003f */
[----:B0-----:R-:W-:-:S04]  /*166c0*/  PRMT R10, R3, 0x9910, RZ ;  /* 0x00009910030a7816 */ /* 0x001fc800000000ff */
[----:B------:R-:W-:-:S13]  /*166d0*/  ISETP.NE.AND P2, PT, R10, 0x2, PT ;  /* 0x000000020a00780c */ /* 0x000fda0003f45270 */
[----:B------:R-:W-:Y:S05]  /*166e0*/  @P2 BRA `(.L_x_530) ;  /* 0x0000000000042947 */ /* 0x000fea0003800000 */
[----:B------:R-:W-:Y:S01]  /*166f0*/  BPT.TRAP 0x1 ;  /* 0x000000040000795c */ /* 0x000fe20000300000 */
.L_x_530:
[----:B------:R-:W-:Y:S05]  /*16700*/  @P0 BRA `(.L_x_531) ;  /* 0x0000000000040947 */ /* 0x000fea0003800000 */
[----:B------:R-:W-:Y:S01]  /*16710*/  BPT.TRAP 0x1 ;  /* 0x000000040000795c */ /* 0x000fe20000300000 */
.L_x_531:
[----:B------:R-:W0:Y:S01]  /*16720*/  LDC R11, c[0x0][0x380] ;  /* 0x0000e000ff0b7b82 */ /* 0x000e220000000800 */
[----:B------:R-:W-:Y:S01]  /*16730*/  R2UR UR7, R4 ;  /* 0x00000000040772ca */ /* 0x000fe200000e0000 */
[----:B------:R-:W-:Y:S01]  /*16740*/  IMAD R10, R7, 0x2000, R0 ;  /* 0x00002000070a7824 */ /* 0x000fe200078e0200 */
[----:B------:R-:W-:Y:S01]  /*16750*/  ULDC UR28, c[0x0][0x38c] ;  /* 0x0000e300001c7ab9 */ /* 0x000fe20000000800 */
[----:B------:R-:W-:Y:S01]  /*16760*/  R2UR UR26, R8 ;  /* 0x00000000081a72ca */ /* 0x000fe200000e0000 */
[----:B------:R-:W-:Y:S01]  /*16770*/  UISETP.NE.AND UP0, UPT, UR28, 0x1, UPT ;  /* 0x000000011c00788c */ /* 0x000fe2000bf05270 */
[----:B------:R-:W-:Y:S01]  /*16780*/  IMAD R10, R10, 0x2, R19 ;  /* 0x000000020a0a7824 */ /* 0x000fe200078e0213 */
[----:B------:R-:W-:Y:S01]  /*16790*/  R2UR UR12, R19 ;  /* 0x00000000130c72ca */ /* 0x000fe200000e0000 */
[----:B------:R-:W1:Y:S01]  /*167a0*/  LDC.64 R12, c[0x0][0x3b8] ;  /* 0x0000ee00ff0c7b82 */ /* 0x000e620000000a00 */
[----:B------:R-:W-:Y:S01]  /*167b0*/  VIADD R8, R8, 0x1 ;  /* 0x0000000108087836 */ /* 0x000fe20000000000 */
[----:B------:R-:W-:Y:S01]  /*167c0*/  R2UR UR25, R17 ;  /* 0x00000000111972ca */ /* 0x000fe200000e0000 */
[----:B------:R-:W-:Y:S01]  /*167d0*/  ULDC.64 UR30, c[0x0][0x198] ;  /* 0x00006600001e7ab9 */ /* 0x000fe20000000a00 */
[----:B------:R-:W-:Y:S01]  /*167e0*/  R2UR UR34, R10 ;  /* 0x000000000a2272ca */ /* 0x000fe200000e0000 */
[----:B------:R-:W-:Y:S01]  /*167f0*/  VIADD R21, R21, 0xffffffff ;  /* 0xffffffff15157836 */ /* 0x000fe20000000000 */
[----:B------:R-:W-:Y:S01]  /*16800*/  R2UR UR24, R7 ;  /* 0x00000000071872ca */ /* 0x000fe200000e0000 */
[----:B------:R-:W-:Y:S01]  /*16810*/  ULDC.64 UR8, c[0x0][0x3b0] ;  /* 0x0000ec0000087ab9 */ /* 0x000fe20000000a00 */
[----:B------:R-:W1:Y:S01]  /*16820*/  LDC.64 R14, c[0x0][0x3d8] ;  /* 0x0000f600ff0e7b82 */ /* 0x000e620000000a00 */
[----:B------:R-:W-:Y:S01]  /*16830*/  @UP0 ULDC.64 UR18, c[0x0][0x390] ;  /* 0x0000e40000120ab9 */ /* 0x000fe20000000a00 */
[----:B------:R-:W-:Y:S01]  /*16840*/  ULDC.64 UR10, c[0x0][0x3d0] ;  /* 0x0000f400000a7ab9 */ /* 0x000fe20000000a00 */
[----:B------:R-:W-:Y:S01]  /*16850*/  R2UR UR20, R9 ;  /* 0x00000000091472ca */ /* 0x000fe200000e0000 */
[----:B------:R-:W-:Y:S01]  /*16860*/  UIADD3 UR22, UP1, UR30, 0xf0, URZ ;  /* 0x000000f01e167890 */ /* 0x000fe2000ff3e03f */
[----:B------:R-:W-:Y:S01]  /*16870*/  R2UR UR21, R6 ;  /* 0x00000000061572ca */ /* 0x000fe200000e0000 */
[----:B------:R-:W-:Y:S01]  /*16880*/  UIADD3 UR30, UP2, UR30, 0x1f0, URZ ;  /* 0x000001f01e1e7890 */ /* 0x000fe2000ff5e03f */
[----:B------:R-:W-:Y:S01]  /*16890*/  ISETP.GT.AND P5, PT, R21, 0x1, PT ;  /* 0x000000011500780c */ /* 0x000fe20003fa4270 */
[----:B------:R-:W-:Y:S01]  /*168a0*/  USHF.L.U32 UR26, UR26, 0x6, URZ ;  /* 0x000000061a1a7899 */ /* 0x000fe2000800063f */
[----:B0-----:R-:W-:Y:S01]  /*168b0*/  ISETP.NE.AND P2, PT, R11, 0x1, PT ;  /* 0x000000010b00780c */ /* 0x001fe20003f45270 */
[----:B------:R-:W-:Y:S01]  /*168c0*/  UIADD3 UR25, UR25, 0x30000, URZ ;  /* 0x0003000019197890 */ /* 0x000fe2000fffe03f */
[----:B------:R-:W-:Y:S01]  /*168d0*/  VIADD R7, R7, 0x1 ;  /* 0x0000000107077836 */ /* 0x000fe20000000000 */
[----:B------:R-:W-:-:S02]  /*168e0*/  ULEA UR24, UR24, UR12, 0xf ;  /* 0x0000000c18187291 */ /* 0x000fc4000f8e783f */
[----:B------:R-:W-:Y:S02]  /*168f0*/  UIADD3.X UR23, URZ, UR31, URZ, UP1, !UPT ;  /* 0x0000001f3f177290 */ /* 0x000fe40008ffe43f */
[----:B------:R-:W-:Y:S01]  /*16900*/  UIADD3.X UR31, URZ, UR31, URZ, UP2, !UPT ;  /* 0x0000001f3f1f7290 */ /* 0x000fe200097fe43f */
[----:B------:R-:W-:Y:S01]  /*16910*/  ISETP.NE.AND P4, PT, R7, 0x4, PT ;  /* 0x000000040700780c */ /* 0x000fe20003f85270 */
[----:B------:R-:W-:Y:S01]  /*16920*/  UMOV UR36, 0x30000 ;  /* 0x0003000000247882 */ /* 0x000fe20000000000 */
[----:B------:R-:W-:Y:S01]  /*16930*/  UMOV UR14, 0x0 ;  /* 0x00000000000e7882 */ /* 0x000fe20000000000 */
[----:B------:R-:W-:Y:S01]  /*16940*/  UMOV UR15, 0x10000000 ;  /* 0x10000000000f7882 */ /* 0x000fe20000000000 */
[----:B------:R-:W-:Y:S01]  /*16950*/  UMOV UR12, UR20 ;  /* 0x00000014000c7c82 */ /* 0x000fe20008000000 */
[----:B------:R-:W-:Y:S02]  /*16960*/  @P2 MOV R22, UR7 ;  /* 0x0000000700162c02 */ /* 0x000fe40008000f00 */
[----:B------:R-:W-:Y:S01]  /*16970*/  R2UR UR7, R16 ;  /* 0x00000000100772ca */ /* 0x000fe200000e0000 */
[----:B-1----:R-:W-:Y:S01]  /*16980*/  IMAD R10, R9, R12, R14 ;  /* 0x0000000c090a7224 */ /* 0x002fe200078e020e */
[----:B------:R-:W-:-:S02]  /*16990*/  @P2 R2UR UR7, R22 ;  /* 0x00000000160722ca */ /* 0x000fc400000e0000 */
[C---:B------:R-:W-:Y:S02]  /*169a0*/  ISETP.NE.AND P2, PT, R8.reuse, UR4, PT ;  /* 0x0000000408007c0c */ /* 0x040fe4000bf45270 */
[----:B------:R-:W-:Y:S02]  /*169b0*/  SEL R7, R7, RZ, P4 ;  /* 0x000000ff07077207 */ /* 0x000fe40002000000 */
[----:B------:R-:W-:-:S07]  /*169c0*/  SEL R8, R8, RZ, P2 ;  /* 0x000000ff08087207 */ /* 0x000fce0001000000 */
[----:B------:R-:W-:Y:S02]  /*169d0*/  UIADD3 UR13, -UR7, URZ, URZ ;  /* 0x0000003f070d7290 */ /* 0x000fe4000fffe13f */
[----:B------:R-:W-:Y:S01]  /*169e0*/  UIMAD.WIDE.U32 UR16, UR7, UR18, URZ ;  /* 0x00000012071072a5 */ /* 0x000fe2000f8e003f */
[----:B------:R-:W-:Y:S01]  /*169f0*/  R2UR UR18, R18 ;  /* 0x00000000121272ca */ /* 0x000fe200000e0000 */
[----:B------:R-:W-:Y:S02]  /*16a00*/  UMOV UR29, UR7 ;  /* 0x00000007001d7c82 */ /* 0x000fe40008000000 */
[----:B------:R-:W-:Y:S01]  /*16a10*/  IMAD R12, R11, UR13, R16 ;  /* 0x0000000d0b0c7c24 */ /* 0x000fe2000f8e0210 */
[----:B------:R-:W-:Y:S01]  /*16a20*/  @UP0 USHF.R.U32.HI UR29, URZ, UR19, UR17 ;  /* 0x000000133f1d0299 */ /* 0x000fe20008011611 */
[----:B------:R-:W-:Y:S01]  /*16a30*/  IMAD R11, R6, R13, R15 ;  /* 0x0000000d060b7224 */ /* 0x000fe200078e020f */
[----:B------:R-:W-:Y:S01]  /*16a40*/  R2UR UR19, R2 ;  /* 0x00000000021372ca */ /* 0x000fe200000e0000 */
[----:B------:R-:W0:Y:S01]  /*16a50*/  LDC R13, c[0x0][0x3c8] ;  /* 0x0000f200ff0d7b82 */ /* 0x000e220000000800 */
[----:B------:R-:W-:Y:S01]  /*16a60*/  R2UR UR27, R12 ;  /* 0x000000000c1b72ca */ /* 0x000fe200000e0000 */
[----:B------:R-:W-:Y:S01]  /*16a70*/  UIADD3 UR16, -UR29, URZ, URZ ;  /* 0x0000003f1d107290 */ /* 0x000fe2000fffe13f */
[----:B------:R-:W-:Y:S01]  /*16a80*/  PRMT R10, R10, 0x40, R11 ;  /* 0x000000400a0a7816 */ /* 0x000fe2000000000b */
[----:B------:R-:W-:Y:S01]  /*16a90*/  UMOV UR17, UR25 ;  /* 0x0000001900117c82 */ /* 0x000fe20008000000 */
[----:B------:R-:W-:Y:S01]  /*16aa0*/  VIADD R11, R6, 0x1 ;  /* 0x00000001060b7836 */ /* 0x000fe20000000000 */
[----:B------:R-:W-:Y:S01]  /*16ab0*/  UIMAD UR28, UR28, UR16, UR7 ;  /* 0x000000101c1c72a4 */ /* 0x000fe2000f8e0207 */
[----:B------:R-:W-:Y:S01]  /*16ac0*/  R2UR UR35, R10 ;  /* 0x000000000a2372ca */ /* 0x000fe200000e0000 */
[C---:B------:R-:W-:Y:S01]  /*16ad0*/  VIADD R10, R9.reuse, 0x1 ;  /* 0x00000001090a7836 */ /* 0x040fe20000000000 */
[----:B------:R-:W-:Y:S01]  /*16ae0*/  @P2 IADD3 R10, R9, RZ, RZ ;  /* 0x000000ff090a2210 */ /* 0x000fe20007ffe0ff */
[----:B------:R-:W-:Y:S01]  /*16af0*/  UIMAD UR28, UR28, UR9, UR11 ;  /* 0x000000091c1c72a4 */ /* 0x000fe2000f8e020b */
[----:B------:R-:W-:Y:S01]  /*16b00*/  SEL R12, RZ, 0x1, P4 ;  /* 0x00000001ff0c7807 */ /* 0x000fe20002000000 */
[----:B------:R-:W-:-:S02]  /*16b10*/  ULOP3.LUT UR19, UR26, 0x20, UR19, 0xf8, !UPT ;  /* 0x000000201a137892 */ /* 0x000fc4000f8ef813 */
[----:B------:R-:W-:Y:S01]  /*16b20*/  UIMAD UR27, UR27, UR8, UR10 ;  /* 0x000000081b1b72a4 */ /* 0x000fe2000f8e020a */
[----:B------:R-:W-:Y:S01]  /*16b30*/  R2UR UR10, R20 ;  /* 0x00000000140a72ca */ /* 0x000fe200000e0000 */
[----:B------:R-:W-:Y:S01]  /*16b40*/  UIADD3 UR16, UR34, 0x20000, URZ ;  /* 0x0002000022107890 */ /* 0x000fe2000fffe03f */
[----:B------:R-:W-:Y:S01]  /*16b50*/  LOP3.LUT R5, R5, R12, RZ, 0x3c, !PT ;  /* 0x0000000c05057212 */ /* 0x000fe200078e3cff */
[----:B------:R-:W-:Y:S02]  /*16b60*/  UIADD3 UR8, UR34, 0x22000, URZ ;  /* 0x0002200022087890 */ /* 0x000fe4000fffe03f */
[----:B------:R-:W-:Y:S01]  /*16b70*/  UPRMT UR7, UR35, 0x5410, URZ ;  /* 0x0000541023077896 */ /* 0x000fe2000800003f */
[----:B------:R-:W-:Y:S01]  /*16b80*/  UMOV UR13, UR21 ;  /* 0x00000015000d7c82 */ /* 0x000fe20008000000 */
[----:B------:R-:W-:Y:S01]  /*16b90*/  UMOV UR9, UR25 ;  /* 0x0000001900097c82 */ /* 0x000fe20008000000 */
[----:B0-----:R-:W-:Y:S01]  /*16ba0*/  ISETP.NE.AND P3, PT, R10, R13, PT ;  /* 0x0000000d0a00720c */ /* 0x001fe20003f65270 */
[----:B------:R-:W-:-:S03]  /*16bb0*/  UMOV UR11, UR19 ;  /* 0x00000013000b7c82 */ /* 0x000fc60008000000 */
[----:B------:R-:W-:Y:S02]  /*16bc0*/  SEL R9, R10, RZ, P3 ;  /* 0x000000ff0a097207 */ /* 0x000fe40001800000 */
[----:B------:R0:W-:Y:S07]  /*16bd0*/  UTMALDG.4D.IM2COL [UR24], [UR22], UR7 ;  /* 0x00000018160073b4 */ /* 0x0001ee0008058007 */
[----:B------:R-:W-:Y:S01]  /*16be0*/  @P3 IMAD.MOV R11, RZ, RZ, R6 ;  /* 0x000000ffff0b3224 */ /* 0x000fe200078e0206 */
[----:B------:R0:W-:Y:S04]  /*16bf0*/  UTMALDG.4D.MULTICAST [UR16], [UR30], UR36, desc[UR14] ;  /* 0x00000e101e0073b4 */ /* 0x0001e80008019824 */
[----:B------:R-:W-:Y:S01]  /*16c00*/  MOV R6, R11 ;  /* 0x0000000b00067202 */ /* 0x000fe20000000f00 */
[----:B------:R0:W-:Y:S02]  /*16c10*/  UTMALDG.4D.MULTICAST [UR8], [UR30], UR36, desc[UR14] ;  /* 0x00000e081e0073b4 */ /* 0x0001e40008019824 */
[----:B0-----:R-:W-:Y:S05]  /*16c20*/  @P5 BRA `(.L_x_532) ;  /* 0xfffffff800785947 */ /* 0x001fea000383ffff */
.L_x_528:
[----:B------:R-:W-:Y:S05]  /*16c30*/  WARPSYNC.ALL ;  /* 0x0000000000007948 */ /* 0x000fea0003800000 */
[----:B------:R-:W-:-:S13]  /*16c40*/  ELECT P0, URZ, PT ;  /* 0x00000000003f782f */ /* 0x000fda0003800000 */
[----:B------:R-:W-:Y:S05]  /*16c50*/  @!P0 EXIT ;  /* 0x000000000000894d */ /* 0x000fea0003800000 */
[----:B------:R-:W-:-:S04]  /*16c60*/  ULOP3.LUT UR6, UR6, 0x2, URZ, 0xfc, !UPT ;  /* 0x0000000206067892 */ /* 0x000fc8000f8efc3f */
[----:B------:R-:W-:-:S06]  /*16c70*/  UISETP.NE.AND UP0, UPT, UR6, 0x3, UPT ;  /* 0x000000030600788c */ /* 0x000fcc000bf05270 */
[----:B------:R-:W-:-:S13]  /*16c80*/  PLOP3.LUT P0, PT, PT, PT, UP0, 0x80, 0x0 ;  /* 0x000000000000781c */ /* 0x000fda0003f0f008 */
[----:B------:R-:W-:Y:S05]  /*16c90*/  @!P0 BRA `(.L_x_533) ;  /* 0x0000000000048947 */ /* 0x000fea0003800000 */
[----:B------:R-:W-:Y:S01]  /*16ca0*/  BPT.TRAP 0x1 ;  /* 0x000000040000795c */ /* 0x000fe20000300000 */
.L_x_533:
[----:B------:R-:W0:Y:S01]  /*16cb0*/  S2UR UR7, SR_CgaCtaId ;  /* 0x00000000000779c3 */ /* 0x000e220000008800 */
[----:B------:R-:W-:Y:S01]  /*16cc0*/  ULOP3.LUT UP0, URZ, UR5, 0x4, URZ, 0xc0, !UPT ;  /* 0x00000004053f7892 */ /* 0x000fe2000f80c03f */
[----:B------:R-:W-:Y:S01]  /*16cd0*/  UMOV UR6, 0x400 ;  /* 0x0000040000067882 */ /* 0x000fe20000000000 */
[----:B------:R-:W-:Y:S02]  /*16ce0*/  USHF.L.U32 UR4, UR5, 0x3, URZ ;  /* 0x0000000305047899 */ /* 0x000fe4000800063f */
[----:B------:R-:W-:Y:S02]  /*16cf0*/  USEL UR8, URZ, 0x1, UP0 ;  /* 0x000000013f087887 */ /* 0x000fe40008000000 */
[----:B------:R-:W-:-:S04]  /*16d00*/  ULOP3.LUT UR5, UR5, 0x3, URZ, 0xc0, !UPT ;  /* 0x0000000305057892 */ /* 0x000fc8000f8ec03f */
[----:B------:R-:W-:-:S05]  /*16d10*/  IMAD.U32 R0, RZ, RZ, UR8 ;  /* 0x00000008ff007e24 */ /* 0x000fca000f8e00ff */
[----:B------:R-:W-:Y:S01]  /*16d20*/  SHF.L.U32 R0, R0, 0x1f, RZ ;  /* 0x0000001f00007819 */ /* 0x000fe200000006ff */
[----:B0-----:R-:W-:Y:S02]  /*16d30*/  ULEA UR7, UR7, UR6, 0x18 ;  /* 0x0000000607077291 */ /* 0x001fe4000f8ec03f */
[----:B------:R-:W-:Y:S02]  /*16d40*/  ULOP3.LUT UR6, UR4, 0x18, URZ, 0xc0, !UPT ;  /* 0x0000001804067892 */ /* 0x000fe4000f8ec03f */
[----:B------:R-:W-:-:S04]  /*16d50*/  UIADD3 UR4, UR7, 0x30020, URZ ;  /* 0x0003002007047890 */ /* 0x000fc8000fffe03f */
[----:B------:R-:W-:-:S12]  /*16d60*/  UIADD3 UR6, UR4, UR6, URZ ;  /* 0x0000000604067290 */ /* 0x000fd8000fffe03f */
.L_x_534:
[----:B0-----:R-:W-:-:S04]  /*16d70*/  IMAD.U32 R3, RZ, RZ, UR6 ;  /* 0x00000006ff037e24 */ /* 0x001fc8000f8e00ff */
[----:B------:R0:W1:Y:S03]  /*16d80*/  SYNCS.PHASECHK.TRANS64.TRYWAIT P0, [R3+URZ], R0 ;  /* 0x00000000030075a7 */ /* 0x000066000800017f */
[----:B-1----:R-:W-:Y:S05]  /*16d90*/  @!P0 NANOSLEEP.SYNCS 0x989680 ;  /* 0x009896800000895d */ /* 0x002fea0003900000 */
[----:B------:R-:W1:Y:S02]  /*16da0*/  @!P0 SYNCS.PHASECHK.TRANS64 P0, [R3+URZ], R0 ;  /* 0x00000000030085a7 */ /* 0x000e64000800007f */
[----:B-1----:R-:W-:Y:S05]  /*16db0*/  @!P0 BRA `(.L_x_534) ;  /* 0xfffffffc00ec8947 */ /* 0x002fea000383ffff */
[----:B------:R-:W-:-:S04]  /*16dc0*/  UIADD3 UR5, UR5, 0x1, URZ ;  /* 0x0000000105057890 */ /* 0x000fc8000fffe03f */
[----:B------:R-:W-:Y:S02]  /*16dd0*/  UISETP.EQ.XOR UP0, UPT, UR5, 0x4, !UP0 ;  /* 0x000000040500788c */ /* 0x000fe4000c702a70 */
[----:B------:R-:W-:Y:S02]  /*16de0*/  UISETP.NE.AND UP1, UPT, UR5, 0x4, UPT ;  /* 0x000000040500788c */ /* 0x000fe4000bf25270 */
[----:B------:R-:W-:Y:S02]  /*16df0*/  USEL UR6, URZ, 0x1, !UP0 ;  /* 0x000000013f067887 */ /* 0x000fe4000c000000 */
[----:B------:R-:W-:-:S04]  /*16e00*/  USEL UR5, UR5, URZ, UP1 ;  /* 0x0000003f05057287 */ /* 0x000fc80008800000 */
[----:B0-----:R-:W-:Y:S01]  /*16e10*/  IMAD.U32 R0, RZ, RZ, UR6 ;  /* 0x00000006ff007e24 */ /* 0x001fe2000f8e00ff */
[----:B------:R-:W-:-:S04]  /*16e20*/  ULEA UR7, UR5, UR4, 0x3 ;  /* 0x0000000405077291 */ /* 0x000fc8000f8e183f */
[----:B------:R-:W-:-:S08]  /*16e30*/  SHF.L.U32 R0, R0, 0x1f, RZ ;  /* 0x0000001f00007819 */ /* 0x000fd000000006ff */
.L_x_535:
[----:B0-----:R-:W-:-:S04]  /*16e40*/  IMAD.U32 R3, RZ, RZ, UR7 ;  /* 0x00000007ff037e24 */ /* 0x001fc8000f8e00ff */
[----:B------:R0:W1:Y:S03]  /*16e50*/  SYNCS.PHASECHK.TRANS64.TRYWAIT P0, [R3+URZ], R0 ;  /* 0x00000000030075a7 */ /* 0x000066000800017f */
[----:B-1----:R-:W-:Y:S05]  /*16e60*/  @!P0 NANOSLEEP.SYNCS 0x989680 ;  /* 0x009896800000895d */ /* 0x002fea0003900000 */
[----:B------:R-:W1:Y:S02]  /*16e70*/  @!P0 SYNCS.PHASECHK.TRANS64 P0, [R3+URZ], R0 ;  /* 0x00000000030085a7 */ /* 0x000e64000800007f */
[----:B-1----:R-:W-:Y:S05]  /*16e80*/  @!P0 BRA `(.L_x_535) ;  /* 0xfffffffc00ec8947 */ /* 0x002fea000383ffff */
[----:B------:R-:W-:-:S04]  /*16e90*/  UIADD3 UR5, UR5, 0x1, URZ ;  /* 0x0000000105057890 */ /* 0x000fc8000fffe03f */
[----:B------:R-:W-:Y:S02]  /*16ea0*/  UISETP.EQ.XOR UP0, UPT, UR5, 0x4, UP0 ;  /* 0x000000040500788c */ /* 0x000fe40008702a70 */
[----:B------:R-:W-:Y:S02]  /*16eb0*/  UISETP.NE.AND UP1, UPT, UR5, 0x4, UPT ;  /* 0x000000040500788c */ /* 0x000fe4000bf25270 */
[----:B------:R-:W-:Y:S02]  /*16ec0*/  USEL UR6, URZ, 0x1, !UP0 ;  /* 0x000000013f067887 */ /* 0x000fe4000c000000 */
[----:B------:R-:W-:-:S04]  /*16ed0*/  USEL UR5, UR5, URZ, UP1 ;  /* 0x0000003f05057287 */ /* 0x000fc80008800000 */
[----:B0-----:R-:W-:Y:S01]  /*16ee0*/  MOV R0, UR6 ;  /* 0x0000000600007c02 */ /* 0x001fe20008000f00 */
[----:B------:R-:W-:-:S03]  /*16ef0*/  ULEA UR7, UR5, UR4, 0x3 ;  /* 0x0000000405077291 */ /* 0x000fc6000f8e183f */
[----:B------:R-:W-:-:S09]  /*16f00*/  SHF.L.U32 R0, R0, 0x1f, RZ ;  /* 0x0000001f00007819 */ /* 0x000fd200000006ff */
.L_x_536:
        /* <DEDUP_REMOVED lines=10> */
[----:B0-----:R-:W-:Y:S01]  /*16fb0*/  IMAD.U32 R0, RZ, RZ, UR6 ;  /* 0x00000006ff007e24 */ /* 0x001fe2000f8e00ff */
[----:B------:R-:W-:-:S04]  /*16fc0*/  ULEA UR5, UR5, UR4, 0x3 ;  /* 0x0000000405057291 */ /* 0x000fc8000f8e183f */
[----:B------:R-:W-:-:S08]  /*16fd0*/  SHF.L.U32 R0, R0, 0x1f, RZ ;  /* 0x0000001f00007819 */ /* 0x000fd000000006ff */
.L_x_537:
[----:B0-----:R-:W-:-:S04]  /*16fe0*/  IMAD.U32 R3, RZ, RZ, UR5 ;  /* 0x00000005ff037e24 */ /* 0x001fc8000f8e00ff */
[----:B------:R0:W1:Y:S03]  /*16ff0*/  SYNCS.PHASECHK.TRANS64.TRYWAIT P0, [R3+URZ], R0 ;  /* 0x00000000030075a7 */ /* 0x000066000800017f */
[----:B-1----:R-:W-:Y:S05]  /*17000*/  @!P0 NANOSLEEP.SYNCS 0x989680 ;  /* 0x009896800000895d */ /* 0x002fea0003900000 */
[----:B------:R-:W1:Y:S02]  /*17010*/  @!P0 SYNCS.PHASECHK.TRANS64 P0, [R3+URZ], R0 ;  /* 0x00000000030085a7 */ /* 0x000e64000800007f */
[----:B-1----:R-:W-:Y:S05]  /*17020*/  @P0 EXIT ;  /* 0x000000000000094d */ /* 0x002fea0003800000 */
[----:B------:R-:W-:Y:S05]  /*17030*/  BRA `(.L_x_537) ;  /* 0xfffffffc00e87947 */ /* 0x000fea000383ffff */
.L_x_538:
[----:B------:R-:W-:-:S00]  /*17040*/  BRA `(.L_x_538) ;  /* 0xfffffffc00fc7947 */ /* 0x000fc0000383ffff */
[----:B------:R-:W-:-:S00]  /*17050*/  NOP ;  /* 0x0000000000007918 */ /* 0x000fc00000000000 */
        /* <DEDUP_REMOVED lines=10> */
.L_x_539:


//--------------------- .nv.shared._ZN7cutlass13device_kernelINS_4conv6kernel13ConvUniversalINS1_16ConvProblemShapeILNS1_8OperatorE1ELi2EEENS1_10collective14CollectiveConvINS1_46MainloopSm90TmaGmmaWarpSpecializedImplicitGemmILS5_1ELi4ELi2EN4cute5tupleIJNSA_1CILi2EEENSC_ILi1EEESE_EEENS1_36KernelImplicitTmaWarpSpecializedSm90ELi1EEENSB_IJNSC_ILi256EEENSC_ILi128EEENSB_IJNSC_ILi64EEEEEEEEENS_10bfloat16_tESN_NSA_8TiledMMAINSA_8MMA_AtomIJNSA_4SM904GMMA28MMA_64x128x16_F32BF16BF16_SSILNSR_5MajorE0ELST_1ELNSR_7ScaleInE1ELSU_1EEEEEENSA_6LayoutINSB_IJSE_SE_SE_EEENSB_IJNSC_ILi0EEESZ_SZ_EEEEENSB_IJNSA_10UnderscoreES12_S12_EEEEENS7_6detail26Sm90ImplicitGemmTileTraitsINSA_20SM90_TMA_LOAD_IM2COLENSA_14ComposedLayoutINSA_7SwizzleILi3ELi4ELi3EEENSA_18smem_ptr_flag_bitsILi16EEENSX_INSB_IJNSB_IJNSC_ILi8EEENSC_ILi32EEEEEENSB_IJSK_SE_EEENSB_IJSE_NSC_ILi4EEEEEEEEENSB_IJNSB_IJSK_NSC_ILi512EEEEEENSB_IJSE_SZ_EEENSB_IJSZ_NSC_ILi16384EEEEEEEEEEEEEvEENS16_INSA_23SM90_TMA_LOAD_MULTICASTENS18_IS1A_S1C_NSX_INSB_IJNSB_IJSK_SD_EEENSB_IJS1D_S1D_EEES1I_EEENSB_IJNSB_IJSE_NSC_ILi4096EEEEEES1L_NSB_IJSZ_NSC_ILi8192EEEEEEEEEEEEEvEEEENS_8epilogue10collective6detail29Sm90TmaWarpSpecializedAdapterINS27_15DefaultEpilogueISN_NSB_IJNSB_IJlllEEESE_SZ_EEES2C_NS26_6thread17LinearCombinationISN_Li1EffLNS2D_9ScaleType4KindE0ELNS_15FloatRoundStyleE2ESN_EENS_4gemm15EpilogueDefaultEEEEEvvEEEEvNT_6ParamsE --------------------------
	.section	.nv.shared._ZN7cutlass13device_kernelINS_4conv6kernel13ConvUniversalINS1_16ConvProblemShapeILNS1_8OperatorE1ELi2EEENS1_10collective14CollectiveConvINS1_46MainloopSm90TmaGmmaWarpSpecializedImplicitGemmILS5_1ELi4ELi2EN4cute5tupleIJNSA_1CILi2EEENSC_ILi1EEESE_EEENS1_36KernelImplicitTmaWarpSpecializedSm90ELi1EEENSB_IJNSC_ILi256EEENSC_ILi128EEENSB_IJNSC_ILi64EEEEEEEEENS_10bfloat16_tESN_NSA_8TiledMMAINSA_8MMA_AtomIJNSA_4SM904GMMA28MMA_64x128x16_F32BF16BF16_SSILNSR_5MajorE0ELST_1ELNSR_7ScaleInE1ELSU_1EEEEEENSA_6LayoutINSB_IJSE_SE_SE_EEENSB_IJNSC_ILi0EEESZ_SZ_EEEEENSB_IJNSA_10UnderscoreES12_S12_EEEEENS7_6detail26Sm90ImplicitGemmTileTraitsINSA_20SM90_TMA_LOAD_IM2COLENSA_14ComposedLayoutINSA_7SwizzleILi3ELi4ELi3EEENSA_18smem_ptr_flag_bitsILi16EEENSX_INSB_IJNSB_IJNSC_ILi8EEENSC_ILi32EEEEEENSB_IJSK_SE_EEENSB_IJSE_NSC_ILi4EEEEEEEEENSB_IJNSB_IJSK_NSC_ILi512EEEEEENSB_IJSE_SZ_EEENSB_IJSZ_NSC_ILi16384EEEEEEEEEEEEEvEENS16_INSA_23SM90_TMA_LOAD_MULTICASTENS18_IS1A_S1C_NSX_INSB_IJNSB_IJSK_SD_EEENSB_IJS1D_S1D_EEES1I_EEENSB_IJNSB_IJSE_NSC_ILi4096EEEEEES1L_NSB_IJSZ_NSC_ILi8192EEEEEEEEEEEEEvEEEENS_8epilogue10collective6detail29Sm90TmaWarpSpecializedAdapterINS27_15DefaultEpilogueISN_NSB_IJNSB_IJlllEEESE_SZ_EEES2C_NS26_6thread17LinearCombinationISN_Li1EffLNS2D_9ScaleType4KindE0ELNS_15FloatRoundStyleE2ESN_EENS_4gemm15EpilogueDefaultEEEEEvvEEEEvNT_6ParamsE,"aw",@nobits
	.sectionflags	@""
	.align	16
	.zero		1024


//--------------------- .nv.shared.reserved.0     --------------------------
	.section	.nv.shared.reserved.0,"aw",@nobits
	.weak		__nv_reservedSMEM_offset_0_alias
	.size		__nv_reservedSMEM_offset_0_alias, 0, 0
	.other		__nv_reservedSMEM_offset_0_alias,@"STO_CUDA_RESERVED_SHARED STV_DEFAULT"
__nv_reservedSMEM_offset_0_alias:
	.zero		0


//--------------------- .nv.global                --------------------------
	.section	.nv.global,"aw",@nobits
.nv.global:
	.type		_ZN39_INTERNAL_0240a3ef_4_k_cu_295298a5_27684cute1_E,@object
	.size		_ZN39_INTERNAL_0240a3ef_4_k_cu_295298a5_27684cute1_E,(_ZN39_INTERNAL_0240a3ef_4_k_cu_295298a5_27684cuda3std3__45__cpo6cbeginE - _ZN39_INTERNAL_0240a3ef_4_k_cu_295298a5_27684cute1_E)
_ZN39_INTERNAL_0240a3ef_4_k_cu_295298a5_27684cute1_E:
	.zero		1
	.type		_ZN39_INTERNAL_0240a3ef_4_k_cu_295298a5_27684cuda3std3__45__cpo6cbeginE,@object
	.size		_ZN39_INTERNAL_0240a3ef_4_k_cu_295298a5_27684cuda3std3__45__cpo6cbeginE,(_ZN39_INTERNAL_0240a3ef_4_k_cu_295298a5_27684cuda3std3__48in_placeE - _ZN39_INTERNAL_0240a3ef_4_k_cu_295298a5_27684cuda3std3__45__cpo6cbeginE)
_ZN39_INTERNAL_0240a3ef_4_k_cu_295298a5_27684cuda3std3__45__cpo6cbeginE:
	.zero		1
	.type		_ZN39_INTERNAL_0240a3ef_4_k_cu_295298a5_27684cuda3std3__48in_placeE,@object
	.size		_ZN39_INTERNAL_0240a3ef_4_k_cu_295298a5_27684cuda3std3__48in_placeE,(_ZN39_INTERNAL_0240a3ef_4_k_cu_295298a5_27684cuda3std6ranges3__45__cpo9iter_moveE - _ZN39_INTERNAL_0240a3ef_4_k_cu_295298a5_27684cuda3std3__48in_placeE)
_ZN39_INTERNAL_0240a3ef_4_k_cu_295298a5_27684cuda3std3__48in_placeE:
	.zero		1
	.type		_ZN39_INTERNAL_0240a3ef_4_k_cu_295298a5_27684cuda3std6ranges3__45__cpo9iter_moveE,@object
	.size		_ZN39_INTERNAL_0240a3ef_4_k_cu_295298a5_27684cuda3std6ranges3__45__cpo9iter_moveE,(_ZN39_INTERNAL_0240a3ef_4_k_cu_295298a5_27684cuda3std3__45__cpo5beginE - _ZN39_INTERNAL_0240a3ef_4_k_cu_295298a5_27684cuda3std6ranges3__45__cpo9iter_moveE)
_ZN39_INTERNAL_0240a3ef_4_k_cu_295298a5_27684cuda3std6ranges3__45__cpo9iter_moveE:
	.zero		1
	.type		_ZN39_INTERNAL_0240a3ef_4_k_cu_295298a5_27684cuda3std3__45__cpo5beginE,@object
	.size		_ZN39_INTERNAL_0240a3ef_4_k_cu_295298a5_27684cuda3std3__45__cpo5beginE,(_ZN39_INTERNAL_0240a3ef_4_k_cu_295298a5_27684cuda3std3__441_GLOBAL__N__0240a3ef_4_k_cu_295298a5_27686ignoreE - _ZN39_INTERNAL_0240a3ef_4_k_cu_295298a5_27684cuda3std3__45__cpo5beginE)
_ZN39_INTERNAL_0240a3ef_4_k_cu_295298a5_27684cuda3std3__45__cpo5beginE:
	.zero		1
	.type		_ZN39_INTERNAL_0240a3ef_4_k_cu_295298a5_27684cuda3std3__441_GLOBAL__N__0240a3ef_4_k_cu_295298a5_27686ignoreE,@object
	.size		_ZN39_INTERNAL_0240a3ef_4_k_cu_295298a5_27684cuda3std3__441_GLOBAL__N__0240a3ef_4_k_cu_295298a5_27686ignoreE,(_ZN39_INTERNAL_0240a3ef_4_k_cu_295298a5_27684cute7productE - _ZN39_INTERNAL_0240a3ef_4_k_cu_295298a5_27684cuda3std3__441_GLOBAL__N__0240a3ef_4_k_cu_295298a5_27686ignoreE)
_ZN39_INTERNAL_0240a3ef_4_k_cu_295298a5_27684cuda3std3__441_GLOBAL__N__0240a3ef_4_k_cu_295298a5_27686ignoreE:
	.zero		1
	.type		_ZN39_INTERNAL_0240a3ef_4_k_cu_295298a5_27684cute7productE,@object
	.size		_ZN39_INTERNAL_0240a3ef_4_k_cu_295298a5_27684cute7productE,(_ZN39_INTERNAL_0240a3ef_4_k_cu_295298a5_27684cuda3std3__45__cpo3endE - _ZN39_INTERNAL_0240a3ef_4_k_cu_295298a5_27684cute7productE)
_ZN39_INTERNAL_0240a3ef_4_k_cu_295298a5_27684cute7productE:
	.zero		1
	.type		_ZN39_INTERNAL_0240a3ef_4_k_cu_295298a5_27684cuda3std3__45__cpo3endE,@object
	.size		_ZN39_INTERNAL_0240a3ef_4_k_cu_295298a5_27684cuda3std3__45__cpo3endE,(_ZN39_INTERNAL_0240a3ef_4_k_cu_295298a5_27684cuda3std3__419piecewise_constructE - _ZN39_INTERNAL_0240a3ef_4_k_cu_295298a5_27684cuda3std3__45__cpo3endE)
_ZN39_INTERNAL_0240a3ef_4_k_cu_295298a5_27684cuda3std3__45__cpo3endE:
	.zero		1
	.type		_ZN39_INTERNAL_0240a3ef_4_k_cu_295298a5_27684cuda3std3__419piecewise_constructE,@object
	.size		_ZN39_INTERNAL_0240a3ef_4_k_cu_295298a5_27684cuda3std3__419piecewise_constructE,(_ZN39_INTERNAL_0240a3ef_4_k_cu_295298a5_27684cuda3std3__45__cpo4cendE - _ZN39_INTERNAL_0240a3ef_4_k_cu_295298a5_27684cuda3std3__419piecewise_constructE)
_ZN39_INTERNAL_0240a3ef_4_k_cu_295298a5_27684cuda3std3__419piecewise_constructE:
	.zero		1
	.type		_ZN39_INTERNAL_0240a3ef_4_k_cu_295298a5_27684cuda3std3__45__cpo4cendE,@object
	.size		_ZN39_INTERNAL_0240a3ef_4_k_cu_295298a5_27684cuda3std3__45__cpo4cendE,(_ZN39_INTERNAL_0240a3ef_4_k_cu_295298a5_27684cuda3std6ranges3__45__cpo4swapE - _ZN39_INTERNAL_0240a3ef_4_k_cu_295298a5_27684cuda3std3__45__cpo4cendE)
_ZN39_INTERNAL_0240a3ef_4_k_cu_295298a5_27684cuda3std3__45__cpo4cendE:
	.zero		1
	.type		_ZN39_INTERNAL_0240a3ef_4_k_cu_295298a5_27684cuda3std6ranges3__45__cpo4swapE,@object
	.size		_ZN39_INTERNAL_0240a3ef_4_k_cu_295298a5_27684cuda3std6ranges3__45__cpo4swapE,(.L_7 - _ZN39_INTERNAL_0240a3ef_4_k_cu_295298a5_27684cuda3std6ranges3__45__cpo4swapE)
_ZN39_INTERNAL_0240a3ef_4_k_cu_295298a5_27684cuda3std6ranges3__45__cpo4swapE:
	.zero		1
.L_7:


//--------------------- .nv.constant0._ZN7cutlass13device_kernelINS_4conv6kernel13ConvUniversalINS1_16ConvProblemShapeILNS1_8OperatorE1ELi2EEENS1_10collective14CollectiveConvINS1_46MainloopSm90TmaGmmaWarpSpecializedImplicitGemmILS5_1ELi4ELi2EN4cute5tupleIJNSA_1CILi2EEENSC_ILi1EEESE_EEENS1_36KernelImplicitTmaWarpSpecializedSm90ELi1EEENSB_IJNSC_ILi256EEENSC_ILi128EEENSB_IJNSC_ILi64EEEEEEEEENS_10bfloat16_tESN_NSA_8TiledMMAINSA_8MMA_AtomIJNSA_4SM904GMMA28MMA_64x128x16_F32BF16BF16_SSILNSR_5MajorE0ELST_1ELNSR_7ScaleInE1ELSU_1EEEEEENSA_6LayoutINSB_IJSE_SE_SE_EEENSB_IJNSC_ILi0EEESZ_SZ_EEEEENSB_IJNSA_10UnderscoreES12_S12_EEEEENS7_6detail26Sm90ImplicitGemmTileTraitsINSA_20SM90_TMA_LOAD_IM2COLENSA_14ComposedLayoutINSA_7SwizzleILi3ELi4ELi3EEENSA_18smem_ptr_flag_bitsILi16EEENSX_INSB_IJNSB_IJNSC_ILi8EEENSC_ILi32EEEEEENSB_IJSK_SE_EEENSB_IJSE_NSC_ILi4EEEEEEEEENSB_IJNSB_IJSK_NSC_ILi512EEEEEENSB_IJSE_SZ_EEENSB_IJSZ_NSC_ILi16384EEEEEEEEEEEEEvEENS16_INSA_23SM90_TMA_LOAD_MULTICASTENS18_IS1A_S1C_NSX_INSB_IJNSB_IJSK_SD_EEENSB_IJS1D_S1D_EEES1I_EEENSB_IJNSB_IJSE_NSC_ILi4096EEEEEES1L_NSB_IJSZ_NSC_ILi8192EEEEEEEEEEEEEvEEEENS_8epilogue10collective6detail29Sm90TmaWarpSpecializedAdapterINS27_15DefaultEpilogueISN_NSB_IJNSB_IJlllEEESE_SZ_EEES2C_NS26_6thread17LinearCombinationISN_Li1EffLNS2D_9ScaleType4KindE0ELNS_15FloatRoundStyleE2ESN_EENS_4gemm15EpilogueDefaultEEEEEvvEEEEvNT_6ParamsE --------------------------
	.section	.nv.constant0._ZN7cutlass13device_kernelINS_4conv6kernel13ConvUniversalINS1_16ConvProblemShapeILNS1_8OperatorE1ELi2EEENS1_10collective14CollectiveConvINS1_46MainloopSm90TmaGmmaWarpSpecializedImplicitGemmILS5_1ELi4ELi2EN4cute5tupleIJNSA_1CILi2EEENSC_ILi1EEESE_EEENS1_36KernelImplicitTmaWarpSpecializedSm90ELi1EEENSB_IJNSC_ILi256EEENSC_ILi128EEENSB_IJNSC_ILi64EEEEEEEEENS_10bfloat16_tESN_NSA_8TiledMMAINSA_8MMA_AtomIJNSA_4SM904GMMA28MMA_64x128x16_F32BF16BF16_SSILNSR_5MajorE0ELST_1ELNSR_7ScaleInE1ELSU_1EEEEEENSA_6LayoutINSB_IJSE_SE_SE_EEENSB_IJNSC_ILi0EEESZ_SZ_EEEEENSB_IJNSA_10UnderscoreES12_S12_EEEEENS7_6detail26Sm90ImplicitGemmTileTraitsINSA_20SM90_TMA_LOAD_IM2COLENSA_14ComposedLayoutINSA_7SwizzleILi3ELi4ELi3EEENSA_18smem_ptr_flag_bitsILi16EEENSX_INSB_IJNSB_IJNSC_ILi8EEENSC_ILi32EEEEEENSB_IJSK_SE_EEENSB_IJSE_NSC_ILi4EEEEEEEEENSB_IJNSB_IJSK_NSC_ILi512EEEEEENSB_IJSE_SZ_EEENSB_IJSZ_NSC_ILi16384EEEEEEEEEEEEEvEENS16_INSA_23SM90_TMA_LOAD_MULTICASTENS18_IS1A_S1C_NSX_INSB_IJNSB_IJSK_SD_EEENSB_IJS1D_S1D_EEES1I_EEENSB_IJNSB_IJSE_NSC_ILi4096EEEEEES1L_NSB_IJSZ_NSC_ILi8192EEEEEEEEEEEEEvEEEENS_8epilogue10collective6detail29Sm90TmaWarpSpecializedAdapterINS27_15DefaultEpilogueISN_NSB_IJNSB_IJlllEEESE_SZ_EEES2C_NS26_6thread17LinearCombinationISN_Li1EffLNS2D_9ScaleType4KindE0ELNS_15FloatRoundStyleE2ESN_EENS_4gemm15EpilogueDefaultEEEEEvvEEEEvNT_6ParamsE,"a",@progbits
	.sectionflags	@""
	.align	4
.nv.constant0._ZN7cutlass13device_kernelINS_4conv6kernel13ConvUniversalINS1_16ConvProblemShapeILNS1_8OperatorE1ELi2EEENS1_10collective14CollectiveConvINS1_46MainloopSm90TmaGmmaWarpSpecializedImplicitGemmILS5_1ELi4ELi2EN4cute5tupleIJNSA_1CILi2EEENSC_ILi1EEESE_EEENS1_36KernelImplicitTmaWarpSpecializedSm90ELi1EEENSB_IJNSC_ILi256EEENSC_ILi128EEENSB_IJNSC_ILi64EEEEEEEEENS_10bfloat16_tESN_NSA_8TiledMMAINSA_8MMA_AtomIJNSA_4SM904GMMA28MMA_64x128x16_F32BF16BF16_SSILNSR_5MajorE0ELST_1ELNSR_7ScaleInE1ELSU_1EEEEEENSA_6LayoutINSB_IJSE_SE_SE_EEENSB_IJNSC_ILi0EEESZ_SZ_EEEEENSB_IJNSA_10UnderscoreES12_S12_EEEEENS7_6detail26Sm90ImplicitGemmTileTraitsINSA_20SM90_TMA_LOAD_IM2COLENSA_14ComposedLayoutINSA_7SwizzleILi3ELi4ELi3EEENSA_18smem_ptr_flag_bitsILi16EEENSX_INSB_IJNSB_IJNSC_ILi8EEENSC_ILi32EEEEEENSB_IJSK_SE_EEENSB_IJSE_NSC_ILi4EEEEEEEEENSB_IJNSB_IJSK_NSC_ILi512EEEEEENSB_IJSE_SZ_EEENSB_IJSZ_NSC_ILi16384EEEEEEEEEEEEEvEENS16_INSA_23SM90_TMA_LOAD_MULTICASTENS18_IS1A_S1C_NSX_INSB_IJNSB_IJSK_SD_EEENSB_IJS1D_S1D_EEES1I_EEENSB_IJNSB_IJSE_NSC_ILi4096EEEEEES1L_NSB_IJSZ_NSC_ILi8192EEEEEEEEEEEEEvEEEENS_8epilogue10collective6detail29Sm90TmaWarpSpecializedAdapterINS27_15DefaultEpilogueISN_NSB_IJNSB_IJlllEEESE_SZ_EEES2C_NS26_6thread17LinearCombinationISN_Li1EffLNS2D_9ScaleType4KindE0ELNS_15FloatRoundStyleE2ESN_EENS_4gemm15EpilogueDefaultEEEEEvvEEEEvNT_6ParamsE:
	.zero		1536


//--------------------- SYMBOLS --------------------------

	.type		.nv.reservedSmem.offset0,@object
	.size		.nv.reservedSmem.offset0,0x4
